//
// Generated by NVIDIA NVVM Compiler
//
// Compiler Build ID: CL-36424714
// Cuda compilation tools, release 13.0, V13.0.88
// Based on NVVM 20.0.0
//

.version 9.0
.target sm_100
.address_size 64

	// .globl	_Z12jacobiKernelPiS_PdS0_S0_S0_i

.visible .entry _Z12jacobiKernelPiS_PdS0_S0_S0_i(
	.param .u64 .ptr .align 1 _Z12jacobiKernelPiS_PdS0_S0_S0_i_param_0,
	.param .u64 .ptr .align 1 _Z12jacobiKernelPiS_PdS0_S0_S0_i_param_1,
	.param .u64 .ptr .align 1 _Z12jacobiKernelPiS_PdS0_S0_S0_i_param_2,
	.param .u64 .ptr .align 1 _Z12jacobiKernelPiS_PdS0_S0_S0_i_param_3,
	.param .u64 .ptr .align 1 _Z12jacobiKernelPiS_PdS0_S0_S0_i_param_4,
	.param .u64 .ptr .align 1 _Z12jacobiKernelPiS_PdS0_S0_S0_i_param_5,
	.param .u32 _Z12jacobiKernelPiS_PdS0_S0_S0_i_param_6
)
{
	.reg .pred 	%p<27>;
	.reg .b32 	%r<44>;
	.reg .b64 	%rd<69>;
	.reg .b64 	%fd<172>;

	ld.param.u64 	%rd12, [_Z12jacobiKernelPiS_PdS0_S0_S0_i_param_0];
	ld.param.u64 	%rd15, [_Z12jacobiKernelPiS_PdS0_S0_S0_i_param_1];
	ld.param.u64 	%rd16, [_Z12jacobiKernelPiS_PdS0_S0_S0_i_param_2];
	ld.param.u64 	%rd13, [_Z12jacobiKernelPiS_PdS0_S0_S0_i_param_3];
	ld.param.u64 	%rd17, [_Z12jacobiKernelPiS_PdS0_S0_S0_i_param_4];
	ld.param.u64 	%rd14, [_Z12jacobiKernelPiS_PdS0_S0_S0_i_param_5];
	ld.param.u32 	%r32, [_Z12jacobiKernelPiS_PdS0_S0_S0_i_param_6];
	cvta.to.global.u64 	%rd1, %rd17;
	cvta.to.global.u64 	%rd2, %rd16;
	cvta.to.global.u64 	%rd3, %rd15;
	mov.u32 	%r33, %ctaid.x;
	mov.u32 	%r34, %ntid.x;
	mov.u32 	%r35, %tid.x;
	mad.lo.s32 	%r1, %r33, %r34, %r35;
	setp.ge.s32 	%p1, %r1, %r32;
	@%p1 bra 	$L__BB0_59;
	cvta.to.global.u64 	%rd18, %rd13;
	cvta.to.global.u64 	%rd19, %rd12;
	mul.wide.s32 	%rd20, %r1, 8;
	add.s64 	%rd21, %rd18, %rd20;
	ld.global.f64 	%fd129, [%rd21];
	mul.wide.s32 	%rd22, %r1, 4;
	add.s64 	%rd23, %rd19, %rd22;
	ld.global.u32 	%r41, [%rd23];
	ld.global.u32 	%r3, [%rd23+4];
	setp.ge.s32 	%p2, %r41, %r3;
	mov.f64 	%fd128, 0d0000000000000000;
	@%p2 bra 	$L__BB0_57;
	sub.s32 	%r4, %r3, %r41;
	and.b32  	%r5, %r4, 7;
	sub.s32 	%r36, %r41, %r3;
	setp.gt.u32 	%p3, %r36, -8;
	mov.f64 	%fd128, 0d0000000000000000;
	@%p3 bra 	$L__BB0_29;
	and.b32  	%r37, %r4, -8;
	neg.s32 	%r39, %r37;
	add.s64 	%rd4, %rd3, 16;
	add.s64 	%rd5, %rd2, 32;
	mov.f64 	%fd128, 0d0000000000000000;
$L__BB0_4:
	.pragma "nounroll";
	mul.wide.s32 	%rd24, %r41, 4;
	add.s64 	%rd6, %rd4, %rd24;
	mul.wide.s32 	%rd25, %r41, 8;
	add.s64 	%rd7, %rd5, %rd25;
	ld.global.u32 	%r9, [%rd6+-16];
	setp.ne.s32 	%p4, %r1, %r9;
	@%p4 bra 	$L__BB0_6;
	ld.global.f64 	%fd128, [%rd7+-32];
	bra.uni 	$L__BB0_7;
$L__BB0_6:
	ld.global.f64 	%fd80, [%rd7+-32];
	mul.wide.s32 	%rd26, %r9, 8;
	add.s64 	%rd27, %rd1, %rd26;
	ld.global.f64 	%fd81, [%rd27];
	mul.f64 	%fd82, %fd80, %fd81;
	sub.f64 	%fd129, %fd129, %fd82;
$L__BB0_7:
	ld.global.u32 	%r10, [%rd6+-12];
	setp.eq.s32 	%p5, %r1, %r10;
	@%p5 bra 	$L__BB0_9;
	ld.global.f64 	%fd83, [%rd7+-24];
	mul.wide.s32 	%rd28, %r10, 8;
	add.s64 	%rd29, %rd1, %rd28;
	ld.global.f64 	%fd84, [%rd29];
	mul.f64 	%fd85, %fd83, %fd84;
	sub.f64 	%fd129, %fd129, %fd85;
	bra.uni 	$L__BB0_10;
$L__BB0_9:
	ld.global.f64 	%fd128, [%rd7+-24];
$L__BB0_10:
	ld.global.u32 	%r11, [%rd6+-8];
	setp.eq.s32 	%p6, %r1, %r11;
	@%p6 bra 	$L__BB0_12;
	ld.global.f64 	%fd86, [%rd7+-16];
	mul.wide.s32 	%rd30, %r11, 8;
	add.s64 	%rd31, %rd1, %rd30;
	ld.global.f64 	%fd87, [%rd31];
	mul.f64 	%fd88, %fd86, %fd87;
	sub.f64 	%fd129, %fd129, %fd88;
	bra.uni 	$L__BB0_13;
$L__BB0_12:
	ld.global.f64 	%fd128, [%rd7+-16];
$L__BB0_13:
	ld.global.u32 	%r12, [%rd6+-4];
	setp.eq.s32 	%p7, %r1, %r12;
	@%p7 bra 	$L__BB0_15;
	ld.global.f64 	%fd89, [%rd7+-8];
	mul.wide.s32 	%rd32, %r12, 8;
	add.s64 	%rd33, %rd1, %rd32;
	ld.global.f64 	%fd90, [%rd33];
	mul.f64 	%fd91, %fd89, %fd90;
	sub.f64 	%fd129, %fd129, %fd91;
	bra.uni 	$L__BB0_16;
$L__BB0_15:
	ld.global.f64 	%fd128, [%rd7+-8];
$L__BB0_16:
	ld.global.u32 	%r13, [%rd6];
	setp.eq.s32 	%p8, %r1, %r13;
	@%p8 bra 	$L__BB0_18;
	ld.global.f64 	%fd92, [%rd7];
	mul.wide.s32 	%rd34, %r13, 8;
	add.s64 	%rd35, %rd1, %rd34;
	ld.global.f64 	%fd93, [%rd35];
	mul.f64 	%fd94, %fd92, %fd93;
	sub.f64 	%fd129, %fd129, %fd94;
	bra.uni 	$L__BB0_19;
$L__BB0_18:
	ld.global.f64 	%fd128, [%rd7];
$L__BB0_19:
	ld.global.u32 	%r14, [%rd6+4];
	setp.eq.s32 	%p9, %r1, %r14;
	@%p9 bra 	$L__BB0_21;
	ld.global.f64 	%fd95, [%rd7+8];
	mul.wide.s32 	%rd36, %r14, 8;
	add.s64 	%rd37, %rd1, %rd36;
	ld.global.f64 	%fd96, [%rd37];
	mul.f64 	%fd97, %fd95, %fd96;
	sub.f64 	%fd129, %fd129, %fd97;
	bra.uni 	$L__BB0_22;
$L__BB0_21:
	ld.global.f64 	%fd128, [%rd7+8];
$L__BB0_22:
	ld.global.u32 	%r15, [%rd6+8];
	setp.eq.s32 	%p10, %r1, %r15;
	@%p10 bra 	$L__BB0_24;
	ld.global.f64 	%fd98, [%rd7+16];
	mul.wide.s32 	%rd38, %r15, 8;
	add.s64 	%rd39, %rd1, %rd38;
	ld.global.f64 	%fd99, [%rd39];
	mul.f64 	%fd100, %fd98, %fd99;
	sub.f64 	%fd129, %fd129, %fd100;
	bra.uni 	$L__BB0_25;
$L__BB0_24:
	ld.global.f64 	%fd128, [%rd7+16];
$L__BB0_25:
	ld.global.u32 	%r16, [%rd6+12];
	setp.eq.s32 	%p11, %r1, %r16;
	@%p11 bra 	$L__BB0_27;
	ld.global.f64 	%fd101, [%rd7+24];
	mul.wide.s32 	%rd40, %r16, 8;
	add.s64 	%rd41, %rd1, %rd40;
	ld.global.f64 	%fd102, [%rd41];
	mul.f64 	%fd103, %fd101, %fd102;
	sub.f64 	%fd129, %fd129, %fd103;
	bra.uni 	$L__BB0_28;
$L__BB0_27:
	ld.global.f64 	%fd128, [%rd7+24];
$L__BB0_28:
	add.s32 	%r41, %r41, 8;
	add.s32 	%r39, %r39, 8;
	setp.ne.s32 	%p12, %r39, 0;
	@%p12 bra 	$L__BB0_4;
$L__BB0_29:
	setp.eq.s32 	%p13, %r5, 0;
	@%p13 bra 	$L__BB0_57;
	and.b32  	%r20, %r4, 3;
	setp.lt.u32 	%p14, %r5, 4;
	@%p14 bra 	$L__BB0_44;
	mul.wide.s32 	%rd42, %r41, 4;
	add.s64 	%rd8, %rd3, %rd42;
	ld.global.u32 	%r21, [%rd8];
	setp.eq.s32 	%p15, %r1, %r21;
	mul.wide.s32 	%rd43, %r41, 8;
	add.s64 	%rd9, %rd2, %rd43;
	@%p15 bra 	$L__BB0_33;
	ld.global.f64 	%fd105, [%rd9];
	mul.wide.s32 	%rd44, %r21, 8;
	add.s64 	%rd45, %rd1, %rd44;
	ld.global.f64 	%fd106, [%rd45];
	mul.f64 	%fd107, %fd105, %fd106;
	sub.f64 	%fd129, %fd129, %fd107;
	bra.uni 	$L__BB0_34;
$L__BB0_33:
	ld.global.f64 	%fd128, [%rd9];
$L__BB0_34:
	ld.global.u32 	%r22, [%rd8+4];
	setp.eq.s32 	%p16, %r1, %r22;
	@%p16 bra 	$L__BB0_36;
	ld.global.f64 	%fd108, [%rd9+8];
	mul.wide.s32 	%rd46, %r22, 8;
	add.s64 	%rd47, %rd1, %rd46;
	ld.global.f64 	%fd109, [%rd47];
	mul.f64 	%fd110, %fd108, %fd109;
	sub.f64 	%fd129, %fd129, %fd110;
	bra.uni 	$L__BB0_37;
$L__BB0_36:
	ld.global.f64 	%fd128, [%rd9+8];
$L__BB0_37:
	ld.global.u32 	%r23, [%rd8+8];
	setp.eq.s32 	%p17, %r1, %r23;
	@%p17 bra 	$L__BB0_39;
	ld.global.f64 	%fd111, [%rd9+16];
	mul.wide.s32 	%rd48, %r23, 8;
	add.s64 	%rd49, %rd1, %rd48;
	ld.global.f64 	%fd112, [%rd49];
	mul.f64 	%fd113, %fd111, %fd112;
	sub.f64 	%fd129, %fd129, %fd113;
	bra.uni 	$L__BB0_40;
$L__BB0_39:
	ld.global.f64 	%fd128, [%rd9+16];
$L__BB0_40:
	ld.global.u32 	%r24, [%rd8+12];
	setp.eq.s32 	%p18, %r1, %r24;
	@%p18 bra 	$L__BB0_42;
	ld.global.f64 	%fd114, [%rd9+24];
	mul.wide.s32 	%rd50, %r24, 8;
	add.s64 	%rd51, %rd1, %rd50;
	ld.global.f64 	%fd115, [%rd51];
	mul.f64 	%fd116, %fd114, %fd115;
	sub.f64 	%fd129, %fd129, %fd116;
	bra.uni 	$L__BB0_43;
$L__BB0_42:
	ld.global.f64 	%fd128, [%rd9+24];
$L__BB0_43:
	add.s32 	%r41, %r41, 4;
$L__BB0_44:
	setp.eq.s32 	%p19, %r20, 0;
	@%p19 bra 	$L__BB0_57;
	setp.eq.s32 	%p20, %r20, 1;
	@%p20 bra 	$L__BB0_53;
	mul.wide.s32 	%rd52, %r41, 4;
	add.s64 	%rd10, %rd3, %rd52;
	ld.global.u32 	%r27, [%rd10];
	setp.eq.s32 	%p21, %r1, %r27;
	mul.wide.s32 	%rd53, %r41, 8;
	add.s64 	%rd11, %rd2, %rd53;
	@%p21 bra 	$L__BB0_48;
	ld.global.f64 	%fd118, [%rd11];
	mul.wide.s32 	%rd54, %r27, 8;
	add.s64 	%rd55, %rd1, %rd54;
	ld.global.f64 	%fd119, [%rd55];
	mul.f64 	%fd120, %fd118, %fd119;
	sub.f64 	%fd129, %fd129, %fd120;
	bra.uni 	$L__BB0_49;
$L__BB0_48:
	ld.global.f64 	%fd128, [%rd11];
$L__BB0_49:
	ld.global.u32 	%r28, [%rd10+4];
	setp.eq.s32 	%p22, %r1, %r28;
	@%p22 bra 	$L__BB0_51;
	ld.global.f64 	%fd121, [%rd11+8];
	mul.wide.s32 	%rd56, %r28, 8;
	add.s64 	%rd57, %rd1, %rd56;
	ld.global.f64 	%fd122, [%rd57];
	mul.f64 	%fd123, %fd121, %fd122;
	sub.f64 	%fd129, %fd129, %fd123;
	bra.uni 	$L__BB0_52;
$L__BB0_51:
	ld.global.f64 	%fd128, [%rd11+8];
$L__BB0_52:
	add.s32 	%r41, %r41, 2;
$L__BB0_53:
	and.b32  	%r38, %r4, 1;
	setp.eq.b32 	%p23, %r38, 1;
	not.pred 	%p24, %p23;
	@%p24 bra 	$L__BB0_57;
	mul.wide.s32 	%rd58, %r41, 4;
	add.s64 	%rd59, %rd3, %rd58;
	ld.global.u32 	%r31, [%rd59];
	setp.eq.s32 	%p25, %r1, %r31;
	@%p25 bra 	$L__BB0_56;
	mul.wide.s32 	%rd60, %r41, 8;
	add.s64 	%rd61, %rd2, %rd60;
	ld.global.f64 	%fd124, [%rd61];
	mul.wide.s32 	%rd62, %r31, 8;
	add.s64 	%rd63, %rd1, %rd62;
	ld.global.f64 	%fd125, [%rd63];
	mul.f64 	%fd126, %fd124, %fd125;
	sub.f64 	%fd129, %fd129, %fd126;
	bra.uni 	$L__BB0_57;
$L__BB0_56:
	mul.wide.s32 	%rd64, %r41, 8;
	add.s64 	%rd65, %rd2, %rd64;
	ld.global.f64 	%fd128, [%rd65];
$L__BB0_57:
	setp.eq.f64 	%p26, %fd128, 0d0000000000000000;
	@%p26 bra 	$L__BB0_59;
	div.rn.f64 	%fd127, %fd129, %fd128;
	cvta.to.global.u64 	%rd66, %rd14;
	mul.wide.s32 	%rd67, %r1, 8;
	add.s64 	%rd68, %rd66, %rd67;
	st.global.f64 	[%rd68], %fd127;
$L__BB0_59:
	ret;

}
	// .globl	_Z23computeDifferenceAtomicPdS_S_i
.visible .entry _Z23computeDifferenceAtomicPdS_S_i(
	.param .u64 .ptr .align 1 _Z23computeDifferenceAtomicPdS_S_i_param_0,
	.param .u64 .ptr .align 1 _Z23computeDifferenceAtomicPdS_S_i_param_1,
	.param .u64 .ptr .align 1 _Z23computeDifferenceAtomicPdS_S_i_param_2,
	.param .u32 _Z23computeDifferenceAtomicPdS_S_i_param_3
)
{
	.reg .pred 	%p<3>;
	.reg .b32 	%r<6>;
	.reg .b64 	%rd<15>;
	.reg .b64 	%fd<7>;

	ld.param.u64 	%rd5, [_Z23computeDifferenceAtomicPdS_S_i_param_0];
	ld.param.u64 	%rd6, [_Z23computeDifferenceAtomicPdS_S_i_param_1];
	ld.param.u64 	%rd7, [_Z23computeDifferenceAtomicPdS_S_i_param_2];
	ld.param.u32 	%r2, [_Z23computeDifferenceAtomicPdS_S_i_param_3];
	cvta.to.global.u64 	%rd1, %rd7;
	mov.u32 	%r3, %ctaid.x;
	mov.u32 	%r4, %ntid.x;
	mov.u32 	%r5, %tid.x;
	mad.lo.s32 	%r1, %r3, %r4, %r5;
	setp.ge.s32 	%p1, %r1, %r2;
	@%p1 bra 	$L__BB1_3;
	cvta.to.global.u64 	%rd8, %rd5;
	cvta.to.global.u64 	%rd9, %rd6;
	mul.wide.s32 	%rd10, %r1, 8;
	add.s64 	%rd11, %rd8, %rd10;
	ld.global.f64 	%fd2, [%rd11];
	add.s64 	%rd12, %rd9, %rd10;
	ld.global.f64 	%fd3, [%rd12];
	sub.f64 	%fd4, %fd2, %fd3;
	abs.f64 	%fd1, %fd4;
	ld.global.u64 	%rd14, [%rd1];
$L__BB1_2:
	mov.b64 	%fd5, %rd14;
	add.f64 	%fd6, %fd1, %fd5;
	mov.b64 	%rd13, %fd6;
	atom.relaxed.global.cas.b64 	%rd4, [%rd1], %rd14, %rd13;
	setp.ne.s64 	%p2, %rd14, %rd4;
	mov.u64 	%rd14, %rd4;
	@%p2 bra 	$L__BB1_2;
$L__BB1_3:
	ret;

}


// ===== COMPILED SASS (sm_100) =====

	.target	sm_100

	.elftype	@"ET_EXEC"


//--------------------- .note.nv.tkinfo           --------------------------
	.section	.note.nv.tkinfo,"",@"SHT_NOTE"
	.sectionflags	@"SHF_NOTE_NV_TKINFO"
	.tkinfo
        /*0018*/ 	.word	0x00000002
        /*0030*/ 	.string	""
        /*0030*/ 	.string	"ptxas"
        /*0030*/ 	.string	"Cuda compilation tools, release 13.0, V13.0.88"
        /*0030*/ 	.string	"Build cuda_13.0.r13.0/compiler.36424714_0"
        /*0030*/ 	.string	"-arch sm_100 -m 64 "



//--------------------- .note.nv.cuinfo           --------------------------
	.section	.note.nv.cuinfo,"",@"SHT_NOTE"
	.sectionflags	@"SHF_NOTE_NV_CUINFO"
        /*0018*/ 	.short	0x0002
        /*001a*/ 	.short	0x0064
        /*001c*/ 	.short	0x0082
	.zero		2


//--------------------- .nv.info                  --------------------------
	.section	.nv.info,"",@"SHT_CUDA_INFO"
	.align	4


	//----- nvinfo : EIATTR_REGCOUNT
	.align		4
        /*0000*/ 	.byte	0x04, 0x2f
        /*0002*/ 	.short	(.L_1 - .L_0)
	.align		4
.L_0:
        /*0004*/ 	.word	index@(_Z12jacobiKernelPiS_PdS0_S0_S0_i)
        /*0008*/ 	.word	0x00000020


	//----- nvinfo : EIATTR_FRAME_SIZE
	.align		4
.L_1:
        /*000c*/ 	.byte	0x04, 0x11
        /*000e*/ 	.short	(.L_3 - .L_2)
	.align		4
.L_2:
        /*0010*/ 	.word	index@($__internal_0_$__cuda_sm20_div_rn_f64_full)
        /*0014*/ 	.word	0x00000000


	//----- nvinfo : EIATTR_FRAME_SIZE
	.align		4
.L_3:
        /*0018*/ 	.byte	0x04, 0x11
        /*001a*/ 	.short	(.L_5 - .L_4)
	.align		4
.L_4:
        /*001c*/ 	.word	index@(_Z12jacobiKernelPiS_PdS0_S0_S0_i)
        /*0020*/ 	.word	0x00000000


	//----- nvinfo : EIATTR_REGCOUNT
	.align		4
.L_5:
        /*0024*/ 	.byte	0x04, 0x2f
        /*0026*/ 	.short	(.L_7 - .L_6)
	.align		4
.L_6:
        /*0028*/ 	.word	index@(_Z23computeDifferenceAtomicPdS_S_i)
        /*002c*/ 	.word	0x00000012


	//----- nvinfo : EIATTR_FRAME_SIZE
	.align		4
.L_7:
        /*0030*/ 	.byte	0x04, 0x11
        /*0032*/ 	.short	(.L_9 - .L_8)
	.align		4
.L_8:
        /*0034*/ 	.word	index@(_Z23computeDifferenceAtomicPdS_S_i)
        /*0038*/ 	.word	0x00000000


	//----- nvinfo : EIATTR_MIN_STACK_SIZE
	.align		4
.L_9:
        /*003c*/ 	.byte	0x04, 0x12
        /*003e*/ 	.short	(.L_11 - .L_10)
	.align		4
.L_10:
        /*0040*/ 	.word	index@(_Z23computeDifferenceAtomicPdS_S_i)
        /*0044*/ 	.word	0x00000000


	//----- nvinfo : EIATTR_MIN_STACK_SIZE
	.align		4
.L_11:
        /*0048*/ 	.byte	0x04, 0x12
        /*004a*/ 	.short	(.L_13 - .L_12)
	.align		4
.L_12:
        /*004c*/ 	.word	index@(_Z12jacobiKernelPiS_PdS0_S0_S0_i)
        /*0050*/ 	.word	0x00000000
.L_13:


//--------------------- .nv.compat                --------------------------
	.section	.nv.compat,"",@"SHT_CUDA_COMPAT_INFO"
	.align	4
        /*0000*/ 	.byte	0x02, 0x09, 0x00, 0x00, 0x02, 0x02, 0x01, 0x00, 0x02, 0x05, 0x05, 0x00, 0x03, 0x07, 0x01, 0x01
        /*0010*/ 	.byte	0x02, 0x03, 0x00, 0x00, 0x02, 0x06, 0x01, 0x00, 0x04, 0x0b, 0x08, 0x00, 0x01, 0x00, 0x00, 0x00
        /*0020*/ 	.byte	0x00, 0x00, 0x00, 0x00


//--------------------- .nv.info._Z23computeDifferenceAtomicPdS_S_i --------------------------
	.section	.nv.info._Z23computeDifferenceAtomicPdS_S_i,"",@"SHT_CUDA_INFO"
	.sectionflags	@""
	.align	4


	//----- nvinfo : EIATTR_CUDA_API_VERSION
	.align		4
        /*0000*/ 	.byte	0x04, 0x37
        /*0002*/ 	.short	(.L_15 - .L_14)
.L_14:
        /*0004*/ 	.word	0x00000082


	//----- nvinfo : EIATTR_KPARAM_INFO
	.align		4
.L_15:
        /*0008*/ 	.byte	0x04, 0x17
        /*000a*/ 	.short	(.L_17 - .L_16)
.L_16:
        /*000c*/ 	.word	0x00000000
        /*0010*/ 	.short	0x0003
        /*0012*/ 	.short	0x0018
        /*0014*/ 	.byte	0x00, 0xf0, 0x11, 0x00


	//----- nvinfo : EIATTR_KPARAM_INFO
	.align		4
.L_17:
        /*0018*/ 	.byte	0x04, 0x17
        /*001a*/ 	.short	(.L_19 - .L_18)
.L_18:
        /*001c*/ 	.word	0x00000000
        /*0020*/ 	.short	0x0002
        /*0022*/ 	.short	0x0010
        /*0024*/ 	.byte	0x00, 0xf5, 0x21, 0x00


	//----- nvinfo : EIATTR_KPARAM_INFO
	.align		4
.L_19:
        /*0028*/ 	.byte	0x04, 0x17
        /*002a*/ 	.short	(.L_21 - .L_20)
.L_20:
        /*002c*/ 	.word	0x00000000
        /*0030*/ 	.short	0x0001
        /*0032*/ 	.short	0x0008
        /*0034*/ 	.byte	0x00, 0xf5, 0x21, 0x00


	//----- nvinfo : EIATTR_KPARAM_INFO
	.align		4
.L_21:
        /*0038*/ 	.byte	0x04, 0x17
        /*003a*/ 	.short	(.L_23 - .L_22)
.L_22:
        /*003c*/ 	.word	0x00000000
        /*0040*/ 	.short	0x0000
        /*0042*/ 	.short	0x0000
        /*0044*/ 	.byte	0x00, 0xf5, 0x21, 0x00


	//----- nvinfo : EIATTR_SPARSE_MMA_MASK
	.align		4
.L_23:
        /*0048*/ 	.byte	0x03, 0x50
        /*004a*/ 	.short	0x0000


	//----- nvinfo : EIATTR_MAXREG_COUNT
	.align		4
        /*004c*/ 	.byte	0x03, 0x1b
        /*004e*/ 	.short	0x00ff


	//----- nvinfo : EIATTR_MERCURY_ISA_VERSION
	.align		4
        /*0050*/ 	.byte	0x03, 0x5f
        /*0052*/ 	.short	0x0101


	//----- nvinfo : EIATTR_VRC_CTA_INIT_COUNT
	.align		4
        /*0054*/ 	.byte	0x02, 0x4a
	.zero		1
	.zero		1


	//----- nvinfo : EIATTR_EXIT_INSTR_OFFSETS
	.align		4
        /*0058*/ 	.byte	0x04, 0x1c
        /*005a*/ 	.short	(.L_25 - .L_24)


	//   ....[0]....
.L_24:
        /*005c*/ 	.word	0x00000070


	//   ....[1]....
        /*0060*/ 	.word	0x000001a0


	//----- nvinfo : EIATTR_CRS_STACK_SIZE
	.align		4
.L_25:
        /*0064*/ 	.byte	0x04, 0x1e
        /*0066*/ 	.short	(.L_27 - .L_26)
.L_26:
        /*0068*/ 	.word	0x00000000


	//----- nvinfo : EIATTR_CBANK_PARAM_SIZE
	.align		4
.L_27:
        /*006c*/ 	.byte	0x03, 0x19
        /*006e*/ 	.short	0x001c


	//----- nvinfo : EIATTR_PARAM_CBANK
	.align		4
        /*0070*/ 	.byte	0x04, 0x0a
        /*0072*/ 	.short	(.L_29 - .L_28)
	.align		4
.L_28:
        /*0074*/ 	.word	index@(.nv.constant0._Z23computeDifferenceAtomicPdS_S_i)
        /*0078*/ 	.short	0x0380
        /*007a*/ 	.short	0x001c


	//----- nvinfo : EIATTR_SW_WAR
	.align		4
.L_29:
        /*007c*/ 	.byte	0x04, 0x36
        /*007e*/ 	.short	(.L_31 - .L_30)
.L_30:
        /*0080*/ 	.word	0x00000008
.L_31:


//--------------------- .nv.info._Z12jacobiKernelPiS_PdS0_S0_S0_i --------------------------
	.section	.nv.info._Z12jacobiKernelPiS_PdS0_S0_S0_i,"",@"SHT_CUDA_INFO"
	.sectionflags	@""
	.align	4


	//----- nvinfo : EIATTR_CUDA_API_VERSION
	.align		4
        /*0000*/ 	.byte	0x04, 0x37
        /*0002*/ 	.short	(.L_33 - .L_32)
.L_32:
        /*0004*/ 	.word	0x00000082


	//----- nvinfo : EIATTR_KPARAM_INFO
	.align		4
.L_33:
        /*0008*/ 	.byte	0x04, 0x17
        /*000a*/ 	.short	(.L_35 - .L_34)
.L_34:
        /*000c*/ 	.word	0x00000000
        /*0010*/ 	.short	0x0006
        /*0012*/ 	.short	0x0030
        /*0014*/ 	.byte	0x00, 0xf0, 0x11, 0x00


	//----- nvinfo : EIATTR_KPARAM_INFO
	.align		4
.L_35:
        /*0018*/ 	.byte	0x04, 0x17
        /*001a*/ 	.short	(.L_37 - .L_36)
.L_36:
        /*001c*/ 	.word	0x00000000
        /*0020*/ 	.short	0x0005
        /*0022*/ 	.short	0x0028
        /*0024*/ 	.byte	0x00, 0xf5, 0x21, 0x00


	//----- nvinfo : EIATTR_KPARAM_INFO
	.align		4
.L_37:
        /*0028*/ 	.byte	0x04, 0x17
        /*002a*/ 	.short	(.L_39 - .L_38)
.L_38:
        /*002c*/ 	.word	0x00000000
        /*0030*/ 	.short	0x0004
        /*0032*/ 	.short	0x0020
        /*0034*/ 	.byte	0x00, 0xf5, 0x21, 0x00


	//----- nvinfo : EIATTR_KPARAM_INFO
	.align		4
.L_39:
        /*0038*/ 	.byte	0x04, 0x17
        /*003a*/ 	.short	(.L_41 - .L_40)
.L_40:
        /*003c*/ 	.word	0x00000000
        /*0040*/ 	.short	0x0003
        /*0042*/ 	.short	0x0018
        /*0044*/ 	.byte	0x00, 0xf5, 0x21, 0x00


	//----- nvinfo : EIATTR_KPARAM_INFO
	.align		4
.L_41:
        /*0048*/ 	.byte	0x04, 0x17
        /*004a*/ 	.short	(.L_43 - .L_42)
.L_42:
        /*004c*/ 	.word	0x00000000
        /*0050*/ 	.short	0x0002
        /*0052*/ 	.short	0x0010
        /*0054*/ 	.byte	0x00, 0xf5, 0x21, 0x00


	//----- nvinfo : EIATTR_KPARAM_INFO
	.align		4
.L_43:
        /*0058*/ 	.byte	0x04, 0x17
        /*005a*/ 	.short	(.L_45 - .L_44)
.L_44:
        /*005c*/ 	.word	0x00000000
        /*0060*/ 	.short	0x0001
        /*0062*/ 	.short	0x0008
        /*0064*/ 	.byte	0x00, 0xf5, 0x21, 0x00


	//----- nvinfo : EIATTR_KPARAM_INFO
	.align		4
.L_45:
        /*0068*/ 	.byte	0x04, 0x17
        /*006a*/ 	.short	(.L_47 - .L_46)
.L_46:
        /*006c*/ 	.word	0x00000000
        /*0070*/ 	.short	0x0000
        /*0072*/ 	.short	0x0000
        /*0074*/ 	.byte	0x00, 0xf5, 0x21, 0x00


	//----- nvinfo : EIATTR_SPARSE_MMA_MASK
	.align		4
.L_47:
        /*0078*/ 	.byte	0x03, 0x50
        /*007a*/ 	.short	0x0000


	//----- nvinfo : EIATTR_MAXREG_COUNT
	.align		4
        /*007c*/ 	.byte	0x03, 0x1b
        /*007e*/ 	.short	0x00ff


	//----- nvinfo : EIATTR_MERCURY_ISA_VERSION
	.align		4
        /*0080*/ 	.byte	0x03, 0x5f
        /*0082*/ 	.short	0x0101


	//----- nvinfo : EIATTR_VRC_CTA_INIT_COUNT
	.align		4
        /*0084*/ 	.byte	0x02, 0x4a
	.zero		1
	.zero		1


	//----- nvinfo : EIATTR_EXIT_INSTR_OFFSETS
	.align		4
        /*0088*/ 	.byte	0x04, 0x1c
        /*008a*/ 	.short	(.L_49 - .L_48)


	//   ....[0]....
.L_48:
        /*008c*/ 	.word	0x00000070


	//   ....[1]....
        /*0090*/ 	.word	0x00000d20


	//   ....[2]....
        /*0094*/ 	.word	0x00000ea0


	//----- nvinfo : EIATTR_CRS_STACK_SIZE
	.align		4
.L_49:
        /*0098*/ 	.byte	0x04, 0x1e
        /*009a*/ 	.short	(.L_51 - .L_50)
.L_50:
        /*009c*/ 	.word	0x00000000


	//----- nvinfo : EIATTR_CBANK_PARAM_SIZE
	.align		4
.L_51:
        /*00a0*/ 	.byte	0x03, 0x19
        /*00a2*/ 	.short	0x0034


	//----- nvinfo : EIATTR_PARAM_CBANK
	.align		4
        /*00a4*/ 	.byte	0x04, 0x0a
        /*00a6*/ 	.short	(.L_53 - .L_52)
	.align		4
.L_52:
        /*00a8*/ 	.word	index@(.nv.constant0._Z12jacobiKernelPiS_PdS0_S0_S0_i)
        /*00ac*/ 	.short	0x0380
        /*00ae*/ 	.short	0x0034


	//----- nvinfo : EIATTR_SW_WAR
	.align		4
.L_53:
        /*00b0*/ 	.byte	0x04, 0x36
        /*00b2*/ 	.short	(.L_55 - .L_54)
.L_54:
        /*00b4*/ 	.word	0x00000008
.L_55:


//--------------------- .nv.callgraph             --------------------------
	.section	.nv.callgraph,"",@"SHT_CUDA_CALLGRAPH"
	.align	4
	.sectionentsize	8
	.align		4
        /*0000*/ 	.word	0x00000000
	.align		4
        /*0004*/ 	.word	0xffffffff
	.align		4
        /*0008*/ 	.word	0x00000000
	.align		4
        /*000c*/ 	.word	0xfffffffe
	.align		4
        /*0010*/ 	.word	0x00000000
	.align		4
        /*0014*/ 	.word	0xfffffffd
	.align		4
        /*0018*/ 	.word	0x00000000
	.align		4
        /*001c*/ 	.word	0xfffffffc


//--------------------- .text._Z23computeDifferenceAtomicPdS_S_i --------------------------
	.section	.text._Z23computeDifferenceAtomicPdS_S_i,"ax",@progbits
	.align	128
        .global         _Z23computeDifferenceAtomicPdS_S_i
        .type           _Z23computeDifferenceAtomicPdS_S_i,@function
        .size           _Z23computeDifferenceAtomicPdS_S_i,(.L_x_20 - _Z23computeDifferenceAtomicPdS_S_i)
        .other          _Z23computeDifferenceAtomicPdS_S_i,@"STO_CUDA_ENTRY STV_DEFAULT"
_Z23computeDifferenceAtomicPdS_S_i:
.text._Z23computeDifferenceAtomicPdS_S_i:
[----:B------:R-:W-:Y:S01]  /*0000*/  LDC R1, c[0x0][0x37c] ;  /* 0x0000df00ff017b82 */ /* 0x000fe20000000800 */
[----:B------:R-:W0:Y:S07]  /*0010*/  S2R R0, SR_TID.X ;  /* 0x0000000000007919 */ /* 0x000e2e0000002100 */
[----:B------:R-:W0:Y:S01]  /*0020*/  S2UR UR4, SR_CTAID.X ;  /* 0x00000000000479c3 */ /* 0x000e220000002500 */
[----:B------:R-:W1:Y:S07]  /*0030*/  LDCU UR5, c[0x0][0x398] ;  /* 0x00007300ff0577ac */ /* 0x000e6e0008000800 */
[----:B------:R-:W0:Y:S02]  /*0040*/  LDC R7, c[0x0][0x360] ;  /* 0x0000d800ff077b82 */ /* 0x000e240000000800 */
[----:B0-----:R-:W-:-:S05]  /*0050*/  IMAD R7, R7, UR4, R0 ;  /* 0x0000000407077c24 */ /* 0x001fca000f8e0200 */
[----:B-1----:R-:W-:-:S13]  /*0060*/  ISETP.GE.AND P0, PT, R7, UR5, PT ;  /* 0x0000000507007c0c */ /* 0x002fda000bf06270 */
[----:B------:R-:W-:Y:S05]  /*0070*/  @P0 EXIT ;  /* 0x000000000000094d */ /* 0x000fea0003800000 */
[----:B------:R-:W0:Y:S01]  /*0080*/  LDC.64 R2, c[0x0][0x380] ;  /* 0x0000e000ff027b82 */ /* 0x000e220000000a00 */
[----:B------:R-:W1:Y:S07]  /*0090*/  LDCU.64 UR4, c[0x0][0x358] ;  /* 0x00006b00ff0477ac */ /* 0x000e6e0008000a00 */
[----:B------:R-:W2:Y:S08]  /*00a0*/  LDC.64 R4, c[0x0][0x388] ;  /* 0x0000e200ff047b82 */ /* 0x000eb00000000a00 */
[----:B------:R-:W3:Y:S01]  /*00b0*/  LDC.64 R8, c[0x0][0x390] ;  /* 0x0000e400ff087b82 */ /* 0x000ee20000000a00 */
[----:B0-----:R-:W-:-:S06]  /*00c0*/  IMAD.WIDE R2, R7, 0x8, R2 ;  /* 0x0000000807027825 */ /* 0x001fcc00078e0202 */
[----:B-1----:R-:W4:Y:S01]  /*00d0*/  LDG.E.64 R2, desc[UR4][R2.64] ;  /* 0x0000000402027981 */ /* 0x002f22000c1e1b00 */
[----:B--2---:R-:W-:-:S06]  /*00e0*/  IMAD.WIDE R4, R7, 0x8, R4 ;  /* 0x0000000807047825 */ /* 0x004fcc00078e0204 */
[----:B------:R-:W4:Y:S04]  /*00f0*/  LDG.E.64 R4, desc[UR4][R4.64] ;  /* 0x0000000404047981 */ /* 0x000f28000c1e1b00 */
[----:B---3--:R0:W5:Y:S02]  /*0100*/  LDG.E.64 R12, desc[UR4][R8.64] ;  /* 0x00000004080c7981 */ /* 0x008164000c1e1b00 */
[----:B0---4-:R-:W-:-:S11]  /*0110*/  DADD R6, R2, -R4 ;  /* 0x0000000002067229 */ /* 0x011fd60000000804 */
.L_x_0:
[----:B-----5:R-:W-:Y:S01]  /*0120*/  DADD R14, |R6|, R12 ;  /* 0x00000000060e7229 */ /* 0x020fe2000000020c */
[----:B------:R-:W-:Y:S09]  /*0130*/  YIELD ;  /* 0x0000000000007946 */ /* 0x000ff20003800000 */
[----:B------:R-:W2:Y:S02]  /*0140*/  ATOMG.E.CAS.64.STRONG.GPU PT, R14, [R8], R12, R14 ;  /* 0x0000000c080e73a9 */ /* 0x000ea400001ee50e */
[----:B--2---:R-:W-:-:S02]  /*0150*/  ISETP.NE.U32.AND P0, PT, R12, R14, PT ;  /* 0x0000000e0c00720c */ /* 0x004fc40003f05070 */
[----:B------:R-:W-:Y:S02]  /*0160*/  MOV R12, R14 ;  /* 0x0000000e000c7202 */ /* 0x000fe40000000f00 */
[-C--:B------:R-:W-:Y:S02]  /*0170*/  ISETP.NE.AND.EX P0, PT, R13, R15.reuse, PT, P0 ;  /* 0x0000000f0d00720c */ /* 0x080fe40003f05300 */
[----:B------:R-:W-:-:S11]  /*0180*/  MOV R13, R15 ;  /* 0x0000000f000d7202 */ /* 0x000fd60000000f00 */
[----:B------:R-:W-:Y:S05]  /*0190*/  @P0 BRA `(.L_x_0) ;  /* 0xfffffffc00e00947 */ /* 0x000fea000383ffff */
[----:B------:R-:W-:Y:S05]  /*01a0*/  EXIT ;  /* 0x000000000000794d */ /* 0x000fea0003800000 */
.L_x_1:
[----:B------:R-:W-:-:S00]  /*01b0*/  BRA `(.L_x_1) ;  /* 0xfffffffc00fc7947 */ /* 0x000fc0000383ffff */
[----:B------:R-:W-:-:S00]  /*01c0*/  NOP ;  /* 0x0000000000007918 */ /* 0x000fc00000000000 */
        /* <DEDUP_REMOVED lines=11> */
.L_x_20:


//--------------------- .text._Z12jacobiKernelPiS_PdS0_S0_S0_i --------------------------
	.section	.text._Z12jacobiKernelPiS_PdS0_S0_S0_i,"ax",@progbits
	.align	128
        .global         _Z12jacobiKernelPiS_PdS0_S0_S0_i
        .type           _Z12jacobiKernelPiS_PdS0_S0_S0_i,@function
        .size           _Z12jacobiKernelPiS_PdS0_S0_S0_i,(.L_x_19 - _Z12jacobiKernelPiS_PdS0_S0_S0_i)
        .other          _Z12jacobiKernelPiS_PdS0_S0_S0_i,@"STO_CUDA_ENTRY STV_DEFAULT"
_Z12jacobiKernelPiS_PdS0_S0_S0_i:
.text._Z12jacobiKernelPiS_PdS0_S0_S0_i:
        /* <DEDUP_REMOVED lines=10> */
[----:B------:R-:W2:Y:S01]  /*00a0*/  LDC.64 R6, c[0x0][0x398] ;  /* 0x0000e600ff067b82 */ /* 0x000ea20000000a00 */
[----:B0-----:R-:W-:-:S05]  /*00b0*/  IMAD.WIDE R2, R0, 0x4, R2 ;  /* 0x0000000400027825 */ /* 0x001fca00078e0202 */
[----:B-1----:R-:W3:Y:S04]  /*00c0*/  LDG.E R4, desc[UR4][R2.64] ;  /* 0x0000000402047981 */ /* 0x002ee8000c1e1900 */
[----:B------:R-:W3:Y:S01]  /*00d0*/  LDG.E R5, desc[UR4][R2.64+0x4] ;  /* 0x0000040402057981 */ /* 0x000ee2000c1e1900 */
[----:B--2---:R-:W-:-:S06]  /*00e0*/  IMAD.WIDE R6, R0, 0x8, R6 ;  /* 0x0000000800067825 */ /* 0x004fcc00078e0206 */
[----:B------:R-:W5:Y:S01]  /*00f0*/  LDG.E.64 R6, desc[UR4][R6.64] ;  /* 0x0000000406067981 */ /* 0x000f62000c1e1b00 */
[----:B------:R-:W-:Y:S01]  /*0100*/  BSSY.RECONVERGENT B0, `(.L_x_2) ;  /* 0x00000c0000007945 */ /* 0x000fe20003800200 */
[----:B------:R-:W-:Y:S02]  /*0110*/  CS2R R8, SRZ ;  /* 0x0000000000087805 */ /* 0x000fe4000001ff00 */
[----:B---3--:R-:W-:-:S13]  /*0120*/  ISETP.GE.AND P0, PT, R4, R5, PT ;  /* 0x000000050400720c */ /* 0x008fda0003f06270 */
[----:B------:R-:W-:Y:S05]  /*0130*/  @P0 BRA `(.L_x_3) ;  /* 0x0000000800f00947 */ /* 0x000fea0003800000 */
[----:B------:R-:W-:Y:S01]  /*0140*/  IMAD.IADD R2, R5, 0x1, -R4 ;  /* 0x0000000105027824 */ /* 0x000fe200078e0a04 */
[----:B------:R-:W-:Y:S01]  /*0150*/  BSSY.RECONVERGENT B1, `(.L_x_4) ;  /* 0x000005e000017945 */ /* 0x000fe20003800200 */
[----:B------:R-:W-:Y:S01]  /*0160*/  IMAD.IADD R5, R4, 0x1, -R5 ;  /* 0x0000000104057824 */ /* 0x000fe200078e0a05 */
[----:B------:R-:W-:Y:S02]  /*0170*/  CS2R R8, SRZ ;  /* 0x0000000000087805 */ /* 0x000fe4000001ff00 */
[----:B------:R-:W-:Y:S02]  /*0180*/  LOP3.LUT R3, R2, 0x7, RZ, 0xc0, !PT ;  /* 0x0000000702037812 */ /* 0x000fe400078ec0ff */
[----:B------:R-:W-:Y:S02]  /*0190*/  ISETP.GT.U32.AND P1, PT, R5, -0x8, PT ;  /* 0xfffffff80500780c */ /* 0x000fe40003f24070 */
[----:B------:R-:W-:-:S11]  /*01a0*/  ISETP.NE.AND P0, PT, R3, RZ, PT ;  /* 0x000000ff0300720c */ /* 0x000fd60003f05270 */
[----:B------:R-:W-:Y:S05]  /*01b0*/  @P1 BRA `(.L_x_5) ;  /* 0x00000004005c1947 */ /* 0x000fea0003800000 */
[----:B------:R-:W0:Y:S01]  /*01c0*/  LDC.64 R12, c[0x0][0x388] ;  /* 0x0000e200ff0c7b82 */ /* 0x000e220000000a00 */
[----:B------:R-:W-:Y:S02]  /*01d0*/  LOP3.LUT R5, R2, 0xfffffff8, RZ, 0xc0, !PT ;  /* 0xfffffff802057812 */ /* 0x000fe400078ec0ff */
[----:B------:R-:W-:-:S03]  /*01e0*/  CS2R R8, SRZ ;  /* 0x0000000000087805 */ /* 0x000fc6000001ff00 */
[----:B------:R-:W-:Y:S02]  /*01f0*/  IMAD.MOV R5, RZ, RZ, -R5 ;  /* 0x000000ffff057224 */ /* 0x000fe400078e0a05 */
[----:B------:R-:W1:Y:S01]  /*0200*/  LDC.64 R14, c[0x0][0x390] ;  /* 0x0000e400ff0e7b82 */ /* 0x000e620000000a00 */
[----:B0-----:R-:W-:-:S05]  /*0210*/  IADD3 R12, P1, PT, R12, 0x10, RZ ;  /* 0x000000100c0c7810 */ /* 0x001fca0007f3e0ff */
[----:B------:R-:W-:Y:S01]  /*0220*/  IMAD.X R13, RZ, RZ, R13, P1 ;  /* 0x000000ffff0d7224 */ /* 0x000fe200008e060d */
[----:B-1----:R-:W-:-:S05]  /*0230*/  IADD3 R14, P2, PT, R14, 0x20, RZ ;  /* 0x000000200e0e7810 */ /* 0x002fca0007f5e0ff */
[----:B------:R-:W-:-:S08]  /*0240*/  IMAD.X R15, RZ, RZ, R15, P2 ;  /* 0x000000ffff0f7224 */ /* 0x000fd000010e060f */
.L_x_6:
[----:B------:R-:W-:-:S05]  /*0250*/  IMAD.WIDE R28, R4, 0x4, R12 ;  /* 0x00000004041c7825 */ /* 0x000fca00078e020c */
[----:B------:R-:W2:Y:S04]  /*0260*/  LDG.E R11, desc[UR4][R28.64+-0x10] ;  /* 0xfffff0041c0b7981 */ /* 0x000ea8000c1e1900 */
[----:B------:R-:W3:Y:S04]  /*0270*/  LDG.E R27, desc[UR4][R28.64+-0xc] ;  /* 0xfffff4041c1b7981 */ /* 0x000ee8000c1e1900 */
[----:B------:R-:W4:Y:S01]  /*0280*/  LDG.E R23, desc[UR4][R28.64+-0x8] ;  /* 0xfffff8041c177981 */ /* 0x000f22000c1e1900 */
[----:B------:R-:W-:-:S05]  /*0290*/  IMAD.WIDE R16, R4, 0x8, R14 ;  /* 0x0000000804107825 */ /* 0x000fca00078e020e */
[----:B------:R-:W4:Y:S01]  /*02a0*/  LDG.E.64 R20, desc[UR4][R16.64+-0x20] ;  /* 0xffffe00410147981 */ /* 0x000f22000c1e1b00 */
[----:B--2---:R-:W-:-:S13]  /*02b0*/  ISETP.NE.AND P1, PT, R0, R11, PT ;  /* 0x0000000b0000720c */ /* 0x004fda0003f25270 */
[----:B------:R-:W0:Y:S02]  /*02c0*/  @P1 LDC.64 R24, c[0x0][0x3a0] ;  /* 0x0000e800ff181b82 */ /* 0x000e240000000a00 */
[----:B0-----:R-:W-:-:S05]  /*02d0*/  @P1 IMAD.WIDE R24, R11, 0x8, R24 ;  /* 0x000000080b181825 */ /* 0x001fca00078e0218 */
[----:B------:R-:W2:Y:S01]  /*02e0*/  @P1 LDG.E.64 R18, desc[UR4][R24.64] ;  /* 0x0000000418121981 */ /* 0x000ea2000c1e1b00 */
[C---:B---3--:R-:W-:Y:S02]  /*02f0*/  ISETP.NE.AND P2, PT, R0.reuse, R27, PT ;  /* 0x0000001b0000720c */ /* 0x048fe40003f45270 */
[----:B----4-:R-:W-:Y:S01]  /*0300*/  ISETP.NE.AND P3, PT, R0, R23, PT ;  /* 0x000000170000720c */ /* 0x010fe20003f65270 */
[----:B------:R-:W3:Y:S10]  /*0310*/  LDG.E R25, desc[UR4][R28.64+-0x4] ;  /* 0xfffffc041c197981 */ /* 0x000ef4000c1e1900 */
[----:B------:R-:W0:Y:S01]  /*0320*/  @P2 LDC.64 R10, c[0x0][0x3a0] ;  /* 0x0000e800ff0a2b82 */ /* 0x000e220000000a00 */
[----:B------:R-:W-:Y:S01]  /*0330*/  @!P1 IMAD.MOV.U32 R8, RZ, RZ, R20 ;  /* 0x000000ffff089224 */ /* 0x000fe200078e0014 */
[----:B------:R-:W-:Y:S01]  /*0340*/  @!P1 MOV R9, R21 ;  /* 0x0000001500099202 */ /* 0x000fe20000000f00 */
[----:B------:R-:W4:Y:S01]  /*0350*/  LDG.E R24, desc[UR4][R28.64] ;  /* 0x000000041c187981 */ /* 0x000f22000c1e1900 */
[----:B0-----:R-:W-:-:S03]  /*0360*/  @P2 IMAD.WIDE R10, R27, 0x8, R10 ;  /* 0x000000081b0a2825 */ /* 0x001fc600078e020a */
[----:B------:R-:W4:Y:S04]  /*0370*/  LDG.E R27, desc[UR4][R28.64+0x4] ;  /* 0x000004041c1b7981 */ /* 0x000f28000c1e1900 */
[----:B------:R-:W4:Y:S01]  /*0380*/  @P2 LDG.E.64 R10, desc[UR4][R10.64] ;  /* 0x000000040a0a2981 */ /* 0x000f22000c1e1b00 */
[----:B--2--5:R-:W-:Y:S01]  /*0390*/  @P1 DFMA R6, -R20, R18, R6 ;  /* 0x000000121406122b */ /* 0x024fe20000000106 */
[----:B------:R-:W0:Y:S02]  /*03a0*/  @P3 LDC.64 R18, c[0x0][0x3a0] ;  /* 0x0000e800ff123b82 */ /* 0x000e240000000a00 */
[----:B------:R-:W2:Y:S01]  /*03b0*/  LDG.E.64 R20, desc[UR4][R16.64+-0x10] ;  /* 0xfffff00410147981 */ /* 0x000ea2000c1e1b00 */
[----:B0-----:R-:W-:-:S03]  /*03c0*/  @P3 IMAD.WIDE R18, R23, 0x8, R18 ;  /* 0x0000000817123825 */ /* 0x001fc600078e0212 */
[----:B------:R-:W4:Y:S04]  /*03d0*/  LDG.E.64 R22, desc[UR4][R16.64+-0x18] ;  /* 0xffffe80410167981 */ /* 0x000f28000c1e1b00 */
[----:B------:R-:W2:Y:S01]  /*03e0*/  @P3 LDG.E.64 R18, desc[UR4][R18.64] ;  /* 0x0000000412123981 */ /* 0x000ea2000c1e1b00 */
[----:B---3--:R-:W-:Y:S01]  /*03f0*/  ISETP.NE.AND P4, PT, R0, R25, PT ;  /* 0x000000190000720c */ /* 0x008fe20003f85270 */
[----:B----4-:R-:W-:-:S12]  /*0400*/  @P2 DFMA R6, -R22, R10, R6 ;  /* 0x0000000a1606222b */ /* 0x010fd80000000106 */
[----:B------:R-:W0:Y:S01]  /*0410*/  @P4 LDC.64 R10, c[0x0][0x3a0] ;  /* 0x0000e800ff0a4b82 */ /* 0x000e220000000a00 */
[----:B--2---:R-:W-:Y:S01]  /*0420*/  @P3 DFMA R6, -R20, R18, R6 ;  /* 0x000000121406322b */ /* 0x004fe20000000106 */
[----:B0-----:R-:W-:Y:S01]  /*0430*/  @P4 IMAD.WIDE R10, R25, 0x8, R10 ;  /* 0x00000008190a4825 */ /* 0x001fe200078e020a */
[----:B------:R-:W-:Y:S01]  /*0440*/  ISETP.NE.AND P1, PT, R0, R27, PT ;  /* 0x0000001b0000720c */ /* 0x000fe20003f25270 */
[----:B------:R-:W2:Y:S04]  /*0450*/  LDG.E R25, desc[UR4][R28.64+0x8] ;  /* 0x000008041c197981 */ /* 0x000ea8000c1e1900 */
[----:B------:R-:W3:Y:S04]  /*0460*/  @P4 LDG.E.64 R18, desc[UR4][R10.64] ;  /* 0x000000040a124981 */ /* 0x000ee8000c1e1b00 */
[----:B------:R-:W3:Y:S01]  /*0470*/  LDG.E.64 R10, desc[UR4][R16.64+-0x8] ;  /* 0xfffff804100a7981 */ /* 0x000ee2000c1e1b00 */
[----:B------:R-:W-:-:S02]  /*0480*/  @!P2 IMAD.MOV.U32 R8, RZ, RZ, R22 ;  /* 0x000000ffff08a224 */ /* 0x000fc400078e0016 */
[----:B------:R-:W-:Y:S01]  /*0490*/  @!P2 IMAD.MOV.U32 R9, RZ, RZ, R23 ;  /* 0x000000ffff09a224 */ /* 0x000fe200078e0017 */
[----:B------:R-:W-:-:S13]  /*04a0*/  ISETP.NE.AND P2, PT, R0, R24, PT ;  /* 0x000000180000720c */ /* 0x000fda0003f45270 */
[----:B------:R-:W0:Y:S01]  /*04b0*/  @P2 LDC.64 R22, c[0x0][0x3a0] ;  /* 0x0000e800ff162b82 */ /* 0x000e220000000a00 */
[----:B------:R-:W-:Y:S02]  /*04c0*/  @!P3 IMAD.MOV.U32 R8, RZ, RZ, R20 ;  /* 0x000000ffff08b224 */ /* 0x000fe400078e0014 */
[----:B------:R-:W-:-:S05]  /*04d0*/  @!P3 IMAD.MOV.U32 R9, RZ, RZ, R21 ;  /* 0x000000ffff09b224 */ /* 0x000fca00078e0015 */
[----:B------:R-:W1:Y:S01]  /*04e0*/  @P1 LDC.64 R20, c[0x0][0x3a0] ;  /* 0x0000e800ff141b82 */ /* 0x000e620000000a00 */
[----:B0-----:R-:W-:-:S06]  /*04f0*/  @P2 IMAD.WIDE R22, R24, 0x8, R22 ;  /* 0x0000000818162825 */ /* 0x001fcc00078e0216 */
[----:B------:R-:W4:Y:S01]  /*0500*/  @P2 LDG.E.64 R22, desc[UR4][R22.64] ;  /* 0x0000000416162981 */ /* 0x000f22000c1e1b00 */
[----:B-1----:R-:W-:-:S03]  /*0510*/  @P1 IMAD.WIDE R20, R27, 0x8, R20 ;  /* 0x000000081b141825 */ /* 0x002fc600078e0214 */
[----:B------:R-:W4:Y:S04]  /*0520*/  LDG.E R27, desc[UR4][R28.64+0xc] ;  /* 0x00000c041c1b7981 */ /* 0x000f28000c1e1900 */
[----:B------:R-:W4:Y:S04]  /*0530*/  @P1 LDG.E.64 R20, desc[UR4][R20.64] ;  /* 0x0000000414141981 */ /* 0x000f28000c1e1b00 */
[----:B------:R-:W4:Y:S01]  /*0540*/  LDG.E.64 R28, desc[UR4][R16.64+0x10] ;  /* 0x00001004101c7981 */ /* 0x000f22000c1e1b00 */
[----:B---3--:R-:W-:-:S03]  /*0550*/  @P4 DFMA R6, -R10, R18, R6 ;  /* 0x000000120a06422b */ /* 0x008fc60000000106 */
[----:B------:R-:W3:Y:S01]  /*0560*/  LDG.E.64 R18, desc[UR4][R16.64] ;  /* 0x0000000410127981 */ /* 0x000ee2000c1e1b00 */
[----:B------:R-:W-:Y:S01]  /*0570*/  @!P4 IMAD.MOV.U32 R8, RZ, RZ, R10 ;  /* 0x000000ffff08c224 */ /* 0x000fe200078e000a */
[----:B------:R-:W-:Y:S02]  /*0580*/  @!P4 MOV R9, R11 ;  /* 0x0000000b0009c202 */ /* 0x000fe40000000f00 */
[----:B------:R-:W3:Y:S01]  /*0590*/  LDG.E.64 R10, desc[UR4][R16.64+0x8] ;  /* 0x00000804100a7981 */ /* 0x000ee2000c1e1b00 */
[C---:B--2---:R-:W-:Y:S02]  /*05a0*/  ISETP.NE.AND P4, PT, R0.reuse, R25, PT ;  /* 0x000000190000720c */ /* 0x044fe40003f85270 */
[----:B----4-:R-:W-:Y:S01]  /*05b0*/  ISETP.NE.AND P3, PT, R0, R27, PT ;  /* 0x0000001b0000720c */ /* 0x010fe20003f65270 */
[----:B---3--:R-:W-:-:S10]  /*05c0*/  @P2 DFMA R6, -R18, R22, R6 ;  /* 0x000000161206222b */ /* 0x008fd40000000106 */
[----:B------:R-:W0:Y:S02]  /*05d0*/  @P4 LDC.64 R22, c[0x0][0x3a0] ;  /* 0x0000e800ff164b82 */ /* 0x000e240000000a00 */
[----:B0-----:R-:W-:-:S06]  /*05e0*/  @P4 IMAD.WIDE R24, R25, 0x8, R22 ;  /* 0x0000000819184825 */ /* 0x001fcc00078e0216 */
[----:B------:R-:W0:Y:S01]  /*05f0*/  @P3 LDC.64 R22, c[0x0][0x3a0] ;  /* 0x0000e800ff163b82 */ /* 0x000e220000000a00 */
[----:B------:R-:W2:Y:S01]  /*0600*/  @P4 LDG.E.64 R24, desc[UR4][R24.64] ;  /* 0x0000000418184981 */ /* 0x000ea2000c1e1b00 */
[----:B------:R-:W-:-:S03]  /*0610*/  @P1 DFMA R6, -R10, R20, R6 ;  /* 0x000000140a06122b */ /* 0x000fc60000000106 */
[----:B------:R-:W3:Y:S01]  /*0620*/  LDG.E.64 R20, desc[UR4][R16.64+0x18] ;  /* 0x0000180410147981 */ /* 0x000ee2000c1e1b00 */
[----:B0-----:R-:W-:-:S06]  /*0630*/  @P3 IMAD.WIDE R22, R27, 0x8, R22 ;  /* 0x000000081b163825 */ /* 0x001fcc00078e0216 */
[----:B------:R-:W4:Y:S01]  /*0640*/  @P3 LDG.E.64 R22, desc[UR4][R22.64] ;  /* 0x0000000416163981 */ /* 0x000f22000c1e1b00 */
[----:B------:R-:W-:Y:S02]  /*0650*/  VIADD R5, R5, 0x8 ;  /* 0x0000000805057836 */ /* 0x000fe40000000000 */
[----:B------:R-:W-:Y:S02]  /*0660*/  @!P2 IMAD.MOV.U32 R8, RZ, RZ, R18 ;  /* 0x000000ffff08a224 */ /* 0x000fe400078e0012 */
[----:B------:R-:W-:Y:S02]  /*0670*/  @!P2 IMAD.MOV.U32 R9, RZ, RZ, R19 ;  /* 0x000000ffff09a224 */ /* 0x000fe400078e0013 */
[----:B------:R-:W-:Y:S02]  /*0680*/  @!P1 IMAD.MOV.U32 R8, RZ, RZ, R10 ;  /* 0x000000ffff089224 */ /* 0x000fe400078e000a */
[----:B------:R-:W-:Y:S01]  /*0690*/  @!P1 IMAD.MOV.U32 R9, RZ, RZ, R11 ;  /* 0x000000ffff099224 */ /* 0x000fe200078e000b */
[----:B------:R-:W-:Y:S01]  /*06a0*/  ISETP.NE.AND P1, PT, R5, RZ, PT ;  /* 0x000000ff0500720c */ /* 0x000fe20003f25270 */
[----:B------:R-:W-:Y:S01]  /*06b0*/  @!P4 IMAD.MOV.U32 R9, RZ, RZ, R29 ;  /* 0x000000ffff09c224 */ /* 0x000fe200078e001d */
[----:B------:R-:W-:Y:S01]  /*06c0*/  @!P4 MOV R8, R28 ;  /* 0x0000001c0008c202 */ /* 0x000fe20000000f00 */
[----:B------:R-:W-:Y:S01]  /*06d0*/  VIADD R4, R4, 0x8 ;  /* 0x0000000804047836 */ /* 0x000fe20000000000 */
[----:B--2---:R-:W-:Y:S01]  /*06e0*/  @P4 DFMA R6, -R28, R24, R6 ;  /* 0x000000181c06422b */ /* 0x004fe20000000106 */
[----:B---3--:R-:W-:-:S02]  /*06f0*/  @!P3 IMAD.MOV.U32 R8, RZ, RZ, R20 ;  /* 0x000000ffff08b224 */ /* 0x008fc400078e0014 */
[----:B------:R-:W-:-:S05]  /*0700*/  @!P3 IMAD.MOV.U32 R9, RZ, RZ, R21 ;  /* 0x000000ffff09b224 */ /* 0x000fca00078e0015 */
[----:B----4-:R-:W-:Y:S01]  /*0710*/  @P3 DFMA R6, -R20, R22, R6 ;  /* 0x000000161406322b */ /* 0x010fe20000000106 */
[----:B------:R-:W-:Y:S10]  /*0720*/  @P1 BRA `(.L_x_6) ;  /* 0xfffffff800c81947 */ /* 0x000ff4000383ffff */
.L_x_5:
[----:B------:R-:W-:Y:S05]  /*0730*/  BSYNC.RECONVERGENT B1 ;  /* 0x0000000000017941 */ /* 0x000fea0003800200 */
.L_x_4:
[----:B------:R-:W-:Y:S05]  /*0740*/  @!P0 BRA `(.L_x_3) ;  /* 0x00000004006c8947 */ /* 0x000fea0003800000 */
[----:B------:R-:W-:Y:S01]  /*0750*/  ISETP.GE.U32.AND P1, PT, R3, 0x4, PT ;  /* 0x000000040300780c */ /* 0x000fe20003f26070 */
[----:B------:R-:W-:Y:S01]  /*0760*/  BSSY.RECONVERGENT B1, `(.L_x_7) ;  /* 0x000002d000017945 */ /* 0x000fe20003800200 */
[----:B------:R-:W-:-:S04]  /*0770*/  LOP3.LUT R5, R2, 0x3, RZ, 0xc0, !PT ;  /* 0x0000000302057812 */ /* 0x000fc800078ec0ff */
[----:B------:R-:W-:-:S07]  /*0780*/  ISETP.NE.AND P0, PT, R5, RZ, PT ;  /* 0x000000ff0500720c */ /* 0x000fce0003f05270 */
[----:B------:R-:W-:Y:S06]  /*0790*/  @!P1 BRA `(.L_x_8) ;  /* 0x0000000000a49947 */ /* 0x000fec0003800000 */
[----:B------:R-:W0:Y:S02]  /*07a0*/  LDC.64 R10, c[0x0][0x388] ;  /* 0x0000e200ff0a7b82 */ /* 0x000e240000000a00 */
[----:B0-----:R-:W-:-:S06]  /*07b0*/  IMAD.WIDE R12, R4, 0x4, R10 ;  /* 0x00000004040c7825 */ /* 0x001fcc00078e020a */
[----:B------:R-:W0:Y:S01]  /*07c0*/  LDC.64 R10, c[0x0][0x390] ;  /* 0x0000e400ff0a7b82 */ /* 0x000e220000000a00 */
[----:B------:R-:W2:Y:S04]  /*07d0*/  LDG.E R15, desc[UR4][R12.64] ;  /* 0x000000040c0f7981 */ /* 0x000ea8000c1e1900 */
[----:B------:R-:W3:Y:S04]  /*07e0*/  LDG.E R19, desc[UR4][R12.64+0x4] ;  /* 0x000004040c137981 */ /* 0x000ee8000c1e1900 */
[----:B------:R-:W4:Y:S04]  /*07f0*/  LDG.E R25, desc[UR4][R12.64+0x8] ;  /* 0x000008040c197981 */ /* 0x000f28000c1e1900 */
[----:B------:R-:W4:Y:S01]  /*0800*/  LDG.E R3, desc[UR4][R12.64+0xc] ;  /* 0x00000c040c037981 */ /* 0x000f22000c1e1900 */
[----:B0-----:R-:W-:-:S05]  /*0810*/  IMAD.WIDE R10, R4, 0x8, R10 ;  /* 0x00000008040a7825 */ /* 0x001fca00078e020a */
[----:B------:R-:W4:Y:S01]  /*0820*/  LDG.E.64 R26, desc[UR4][R10.64+0x18] ;  /* 0x000018040a1a7981 */ /* 0x000f22000c1e1b00 */
[C---:B--2---:R-:W-:Y:S02]  /*0830*/  ISETP.NE.AND P1, PT, R0.reuse, R15, PT ;  /* 0x0000000f0000720c */ /* 0x044fe40003f25270 */
[C---:B---3--:R-:W-:Y:S02]  /*0840*/  ISETP.NE.AND P2, PT, R0.reuse, R19, PT ;  /* 0x000000130000720c */ /* 0x048fe40003f45270 */
[C---:B----4-:R-:W-:Y:S02]  /*0850*/  ISETP.NE.AND P3, PT, R0.reuse, R25, PT ;  /* 0x000000190000720c */ /* 0x050fe40003f65270 */
[----:B------:R-:W-:-:S07]  /*0860*/  ISETP.NE.AND P4, PT, R0, R3, PT ;  /* 0x000000030000720c */ /* 0x000fce0003f85270 */
[----:B------:R-:W0:Y:S08]  /*0870*/  @P1 LDC.64 R16, c[0x0][0x3a0] ;  /* 0x0000e800ff101b82 */ /* 0x000e300000000a00 */
[----:B------:R-:W1:Y:S08]  /*0880*/  @P2 LDC.64 R20, c[0x0][0x3a0] ;  /* 0x0000e800ff142b82 */ /* 0x000e700000000a00 */
[----:B------:R-:W2:Y:S01]  /*0890*/  @P3 LDC.64 R22, c[0x0][0x3a0] ;  /* 0x0000e800ff163b82 */ /* 0x000ea20000000a00 */
[----:B0-----:R-:W-:-:S07]  /*08a0*/  @P1 IMAD.WIDE R16, R15, 0x8, R16 ;  /* 0x000000080f101825 */ /* 0x001fce00078e0210 */
[----:B------:R-:W0:Y:S01]  /*08b0*/  @P4 LDC.64 R12, c[0x0][0x3a0] ;  /* 0x0000e800ff0c4b82 */ /* 0x000e220000000a00 */
[----:B------:R-:W3:Y:S04]  /*08c0*/  LDG.E.64 R14, desc[UR4][R10.64] ;  /* 0x000000040a0e7981 */ /* 0x000ee8000c1e1b00 */
[----:B------:R-:W3:Y:S01]  /*08d0*/  @P1 LDG.E.64 R16, desc[UR4][R16.64] ;  /* 0x0000000410101981 */ /* 0x000ee2000c1e1b00 */
[----:B-1----:R-:W-:-:S03]  /*08e0*/  @P2 IMAD.WIDE R20, R19, 0x8, R20 ;  /* 0x0000000813142825 */ /* 0x002fc600078e0214 */
[----:B------:R-:W4:Y:S04]  /*08f0*/  LDG.E.64 R18, desc[UR4][R10.64+0x8] ;  /* 0x000008040a127981 */ /* 0x000f28000c1e1b00 */
[----:B------:R-:W4:Y:S01]  /*0900*/  @P2 LDG.E.64 R20, desc[UR4][R20.64] ;  /* 0x0000000414142981 */ /* 0x000f22000c1e1b00 */
[----:B--2---:R-:W-:-:S03]  /*0910*/  @P3 IMAD.WIDE R22, R25, 0x8, R22 ;  /* 0x0000000819163825 */ /* 0x004fc600078e0216 */
[----:B------:R-:W2:Y:S04]  /*0920*/  LDG.E.64 R24, desc[UR4][R10.64+0x10] ;  /* 0x000010040a187981 */ /* 0x000ea8000c1e1b00 */
[----:B------:R-:W2:Y:S01]  /*0930*/  @P3 LDG.E.64 R22, desc[UR4][R22.64] ;  /* 0x0000000416163981 */ /* 0x000ea2000c1e1b00 */
[----:B0-----:R-:W-:-:S06]  /*0940*/  @P4 IMAD.WIDE R12, R3, 0x8, R12 ;  /* 0x00000008030c4825 */ /* 0x001fcc00078e020c */
[----:B------:R-:W2:Y:S01]  /*0950*/  @P4 LDG.E.64 R12, desc[UR4][R12.64] ;  /* 0x000000040c0c4981 */ /* 0x000ea2000c1e1b00 */
[----:B------:R-:W-:Y:S01]  /*0960*/  VIADD R4, R4, 0x4 ;  /* 0x0000000404047836 */ /* 0x000fe20000000000 */
[----:B---3-5:R-:W-:-:S08]  /*0970*/  @P1 DFMA R6, -R14, R16, R6 ;  /* 0x000000100e06122b */ /* 0x028fd00000000106 */
[----:B----4-:R-:W-:Y:S01]  /*0980*/  @P2 DFMA R6, -R18, R20, R6 ;  /* 0x000000141206222b */ /* 0x010fe20000000106 */
[----:B------:R-:W-:-:S07]  /*0990*/  @!P1 IMAD.MOV.U32 R8, RZ, RZ, R14 ;  /* 0x000000ffff089224 */ /* 0x000fce00078e000e */
[----:B--2---:R-:W-:Y:S01]  /*09a0*/  @P3 DFMA R6, -R24, R22, R6 ;  /* 0x000000161806322b */ /* 0x004fe20000000106 */
[----:B------:R-:W-:Y:S01]  /*09b0*/  @!P1 MOV R9, R15 ;  /* 0x0000000f00099202 */ /* 0x000fe20000000f00 */
[----:B------:R-:W-:Y:S02]  /*09c0*/  @!P2 IMAD.MOV.U32 R8, RZ, RZ, R18 ;  /* 0x000000ffff08a224 */ /* 0x000fe400078e0012 */
[----:B------:R-:W-:Y:S02]  /*09d0*/  @!P2 IMAD.MOV.U32 R9, RZ, RZ, R19 ;  /* 0x000000ffff09a224 */ /* 0x000fe400078e0013 */
[----:B------:R-:W-:Y:S01]  /*09e0*/  @!P3 IMAD.MOV.U32 R8, RZ, RZ, R24 ;  /* 0x000000ffff08b224 */ /* 0x000fe200078e0018 */
[----:B------:R-:W-:Y:S01]  /*09f0*/  @!P4 MOV R8, R26 ;  /* 0x0000001a0008c202 */ /* 0x000fe20000000f00 */
[----:B------:R-:W-:Y:S01]  /*0a00*/  @!P3 IMAD.MOV.U32 R9, RZ, RZ, R25 ;  /* 0x000000ffff09b224 */ /* 0x000fe200078e0019 */
[----:B------:R-:W-:Y:S01]  /*0a10*/  @P4 DFMA R6, -R26, R12, R6 ;  /* 0x0000000c1a06422b */ /* 0x000fe20000000106 */
[----:B------:R-:W-:-:S10]  /*0a20*/  @!P4 IMAD.MOV.U32 R9, RZ, RZ, R27 ;  /* 0x000000ffff09c224 */ /* 0x000fd400078e001b */
.L_x_8:
[----:B------:R-:W-:Y:S05]  /*0a30*/  BSYNC.RECONVERGENT B1 ;  /* 0x0000000000017941 */ /* 0x000fea0003800200 */
.L_x_7:
[----:B------:R-:W-:Y:S05]  /*0a40*/  @!P0 BRA `(.L_x_3) ;  /* 0x0000000000ac8947 */ /* 0x000fea0003800000 */
[----:B------:R-:W-:Y:S01]  /*0a50*/  ISETP.NE.AND P0, PT, R5, 0x1, PT ;  /* 0x000000010500780c */ /* 0x000fe20003f05270 */
[----:B------:R-:W-:Y:S01]  /*0a60*/  BSSY.RECONVERGENT B1, `(.L_x_9) ;  /* 0x000001b000017945 */ /* 0x000fe20003800200 */
[----:B------:R-:W-:-:S04]  /*0a70*/  LOP3.LUT R2, R2, 0x1, RZ, 0xc0, !PT ;  /* 0x0000000102027812 */ /* 0x000fc800078ec0ff */
[----:B------:R-:W-:-:S07]  /*0a80*/  ISETP.NE.U32.AND P2, PT, R2, 0x1, PT ;  /* 0x000000010200780c */ /* 0x000fce0003f45070 */
[----:B------:R-:W-:Y:S06]  /*0a90*/  @!P0 BRA `(.L_x_10) ;  /* 0x00000000005c8947 */ /* 0x000fec0003800000 */
[----:B------:R-:W0:Y:S02]  /*0aa0*/  LDC.64 R2, c[0x0][0x388] ;  /* 0x0000e200ff027b82 */ /* 0x000e240000000a00 */
[----:B0-----:R-:W-:-:S06]  /*0ab0*/  IMAD.WIDE R12, R4, 0x4, R2 ;  /* 0x00000004040c7825 */ /* 0x001fcc00078e0202 */
[----:B------:R-:W0:Y:S01]  /*0ac0*/  LDC.64 R2, c[0x0][0x390] ;  /* 0x0000e400ff027b82 */ /* 0x000e220000000a00 */
[----:B------:R-:W2:Y:S04]  /*0ad0*/  LDG.E R5, desc[UR4][R12.64] ;  /* 0x000000040c057981 */ /* 0x000ea8000c1e1900 */
[----:B------:R-:W3:Y:S01]  /*0ae0*/  LDG.E R19, desc[UR4][R12.64+0x4] ;  /* 0x000004040c137981 */ /* 0x000ee2000c1e1900 */
[----:B0-----:R-:W-:-:S05]  /*0af0*/  IMAD.WIDE R16, R4, 0x8, R2 ;  /* 0x0000000804107825 */ /* 0x001fca00078e0202 */
[----:B------:R-:W4:Y:S04]  /*0b00*/  LDG.E.64 R2, desc[UR4][R16.64] ;  /* 0x0000000410027981 */ /* 0x000f28000c1e1b00 */
[----:B------:R-:W4:Y:S01]  /*0b10*/  LDG.E.64 R12, desc[UR4][R16.64+0x8] ;  /* 0x00000804100c7981 */ /* 0x000f22000c1e1b00 */
[C---:B--2---:R-:W-:Y:S02]  /*0b20*/  ISETP.NE.AND P0, PT, R0.reuse, R5, PT ;  /* 0x000000050000720c */ /* 0x044fe40003f05270 */
[----:B---3--:R-:W-:-:S11]  /*0b30*/  ISETP.NE.AND P1, PT, R0, R19, PT ;  /* 0x000000130000720c */ /* 0x008fd60003f25270 */
[----:B------:R-:W0:Y:S08]  /*0b40*/  @P0 LDC.64 R10, c[0x0][0x3a0] ;  /* 0x0000e800ff0a0b82 */ /* 0x000e300000000a00 */
[----:B------:R-:W1:Y:S01]  /*0b50*/  @P1 LDC.64 R14, c[0x0][0x3a0] ;  /* 0x0000e800ff0e1b82 */ /* 0x000e620000000a00 */
[----:B0-----:R-:W-:-:S06]  /*0b60*/  @P0 IMAD.WIDE R10, R5, 0x8, R10 ;  /* 0x00000008050a0825 */ /* 0x001fcc00078e020a */
[----:B------:R-:W2:Y:S01]  /*0b70*/  @P0 LDG.E.64 R10, desc[UR4][R10.64] ;  /* 0x000000040a0a0981 */ /* 0x000ea2000c1e1b00 */
[----:B-1----:R-:W-:-:S06]  /*0b80*/  @P1 IMAD.WIDE R14, R19, 0x8, R14 ;  /* 0x00000008130e1825 */ /* 0x002fcc00078e020e */
[----:B------:R-:W3:Y:S01]  /*0b90*/  @P1 LDG.E.64 R14, desc[UR4][R14.64] ;  /* 0x000000040e0e1981 */ /* 0x000ee2000c1e1b00 */
[----:B----4-:R-:W-:Y:S02]  /*0ba0*/  @!P0 IMAD.MOV.U32 R8, RZ, RZ, R2 ;  /* 0x000000ffff088224 */ /* 0x010fe400078e0002 */
[----:B------:R-:W-:Y:S01]  /*0bb0*/  @!P0 IMAD.MOV.U32 R9, RZ, RZ, R3 ;  /* 0x000000ffff098224 */ /* 0x000fe200078e0003 */
[----:B------:R-:W-:Y:S01]  /*0bc0*/  @!P1 MOV R9, R13 ;  /* 0x0000000d00099202 */ /* 0x000fe20000000f00 */
[----:B------:R-:W-:Y:S02]  /*0bd0*/  VIADD R4, R4, 0x2 ;  /* 0x0000000204047836 */ /* 0x000fe40000000000 */
[----:B------:R-:W-:Y:S01]  /*0be0*/  @!P1 IMAD.MOV.U32 R8, RZ, RZ, R12 ;  /* 0x000000ffff089224 */ /* 0x000fe200078e000c */
[----:B--2--5:R-:W-:-:S08]  /*0bf0*/  @P0 DFMA R6, -R2, R10, R6 ;  /* 0x0000000a0206022b */ /* 0x024fd00000000106 */
[----:B---3--:R-:W-:-:S11]  /*0c00*/  @P1 DFMA R6, -R12, R14, R6 ;  /* 0x0000000e0c06122b */ /* 0x008fd60000000106 */
.L_x_10:
[----:B------:R-:W-:Y:S05]  /*0c10*/  BSYNC.RECONVERGENT B1 ;  /* 0x0000000000017941 */ /* 0x000fea0003800200 */
.L_x_9:
[----:B------:R-:W-:Y:S05]  /*0c20*/  @P2 BRA `(.L_x_3) ;  /* 0x0000000000342947 */ /* 0x000fea0003800000 */
[----:B------:R-:W0:Y:S08]  /*0c30*/  LDC.64 R2, c[0x0][0x388] ;  /* 0x0000e200ff027b82 */ /* 0x000e300000000a00 */
[----:B------:R-:W1:Y:S01]  /*0c40*/  LDC.64 R10, c[0x0][0x390] ;  /* 0x0000e400ff0a7b82 */ /* 0x000e620000000a00 */
[----:B0-----:R-:W-:-:S06]  /*0c50*/  IMAD.WIDE R2, R4, 0x4, R2 ;  /* 0x0000000404027825 */ /* 0x001fcc00078e0202 */
[----:B------:R-:W2:Y:S01]  /*0c60*/  LDG.E R3, desc[UR4][R2.64] ;  /* 0x0000000402037981 */ /* 0x000ea2000c1e1900 */
[----:B-1----:R-:W-:-:S06]  /*0c70*/  IMAD.WIDE R4, R4, 0x8, R10 ;  /* 0x0000000804047825 */ /* 0x002fcc00078e020a */
[----:B------:R-:W3:Y:S01]  /*0c80*/  LDG.E.64 R4, desc[UR4][R4.64] ;  /* 0x0000000404047981 */ /* 0x000ee2000c1e1b00 */
[----:B--2---:R-:W-:-:S13]  /*0c90*/  ISETP.NE.AND P0, PT, R0, R3, PT ;  /* 0x000000030000720c */ /* 0x004fda0003f05270 */
[----:B------:R-:W0:Y:S02]  /*0ca0*/  @P0 LDC.64 R12, c[0x0][0x3a0] ;  /* 0x0000e800ff0c0b82 */ /* 0x000e240000000a00 */
[----:B0-----:R-:W-:-:S06]  /*0cb0*/  @P0 IMAD.WIDE R10, R3, 0x8, R12 ;  /* 0x00000008030a0825 */ /* 0x001fcc00078e020c */
[----:B------:R-:W2:Y:S01]  /*0cc0*/  @P0 LDG.E.64 R10, desc[UR4][R10.64] ;  /* 0x000000040a0a0981 */ /* 0x000ea2000c1e1b00 */
[----:B---3--:R-:W-:Y:S02]  /*0cd0*/  @!P0 IMAD.MOV.U32 R8, RZ, RZ, R4 ;  /* 0x000000ffff088224 */ /* 0x008fe400078e0004 */
[----:B------:R-:W-:Y:S01]  /*0ce0*/  @!P0 IMAD.MOV.U32 R9, RZ, RZ, R5 ;  /* 0x000000ffff098224 */ /* 0x000fe200078e0005 */
[----:B--2--5:R-:W-:-:S11]  /*0cf0*/  @P0 DFMA R6, -R4, R10, R6 ;  /* 0x0000000a0406022b */ /* 0x024fd60000000106 */
.L_x_3:
[----:B------:R-:W-:Y:S05]  /*0d00*/  BSYNC.RECONVERGENT B0 ;  /* 0x0000000000007941 */ /* 0x000fea0003800200 */
.L_x_2:
[----:B------:R-:W-:-:S14]  /*0d10*/  DSETP.NEU.AND P0, PT, R8, RZ, PT ;  /* 0x000000ff0800722a */ /* 0x000fdc0003f0d000 */
[----:B------:R-:W-:Y:S05]  /*0d20*/  @!P0 EXIT ;  /* 0x000000000000894d */ /* 0x000fea0003800000 */
[----:B------:R-:W0:Y:S01]  /*0d30*/  MUFU.RCP64H R3, R9 ;  /* 0x0000000900037308 */ /* 0x000e220000001800 */
[----:B------:R-:W-:Y:S01]  /*0d40*/  IMAD.MOV.U32 R2, RZ, RZ, 0x1 ;  /* 0x00000001ff027424 */ /* 0x000fe200078e00ff */
[----:B-----5:R-:W-:Y:S01]  /*0d50*/  FSETP.GEU.AND P1, PT, |R7|, 6.5827683646048100446e-37, PT ;  /* 0x036000000700780b */ /* 0x020fe20003f2e200 */
[----:B------:R-:W-:Y:S04]  /*0d60*/  BSSY.RECONVERGENT B0, `(.L_x_11) ;  /* 0x0000010000007945 */ /* 0x000fe80003800200 */
[----:B0-----:R-:W-:-:S08]  /*0d70*/  DFMA R4, R2, -R8, 1 ;  /* 0x3ff000000204742b */ /* 0x001fd00000000808 */
[----:B------:R-:W-:-:S08]  /*0d80*/  DFMA R4, R4, R4, R4 ;  /* 0x000000040404722b */ /* 0x000fd00000000004 */
[----:B------:R-:W-:-:S08]  /*0d90*/  DFMA R4, R2, R4, R2 ;  /* 0x000000040204722b */ /* 0x000fd00000000002 */
[----:B------:R-:W-:-:S08]  /*0da0*/  DFMA R2, R4, -R8, 1 ;  /* 0x3ff000000402742b */ /* 0x000fd00000000808 */
[----:B------:R-:W-:-:S08]  /*0db0*/  DFMA R2, R4, R2, R4 ;  /* 0x000000020402722b */ /* 0x000fd00000000004 */
[----:B------:R-:W-:-:S08]  /*0dc0*/  DMUL R4, R2, R6 ;  /* 0x0000000602047228 */ /* 0x000fd00000000000 */
[----:B------:R-:W-:-:S08]  /*0dd0*/  DFMA R10, R4, -R8, R6 ;  /* 0x80000008040a722b */ /* 0x000fd00000000006 */
[----:B------:R-:W-:-:S10]  /*0de0*/  DFMA R2, R2, R10, R4 ;  /* 0x0000000a0202722b */ /* 0x000fd40000000004 */
[----:B------:R-:W-:-:S05]  /*0df0*/  FFMA R4, RZ, R9, R3 ;  /* 0x00000009ff047223 */ /* 0x000fca0000000003 */
[----:B------:R-:W-:-:S13]  /*0e00*/  FSETP.GT.AND P0, PT, |R4|, 1.469367938527859385e-39, PT ;  /* 0x001000000400780b */ /* 0x000fda0003f04200 */
[----:B------:R-:W-:Y:S05]  /*0e10*/  @P0 BRA P1, `(.L_x_12) ;  /* 0x0000000000100947 */ /* 0x000fea0000800000 */
[----:B------:R-:W-:Y:S01]  /*0e20*/  IMAD.MOV.U32 R4, RZ, RZ, R8 ;  /* 0x000000ffff047224 */ /* 0x000fe200078e0008 */
[----:B------:R-:W-:Y:S01]  /*0e30*/  MOV R10, 0xe60 ;  /* 0x00000e60000a7802 */ /* 0x000fe20000000f00 */
[----:B------:R-:W-:-:S07]  /*0e40*/  IMAD.MOV.U32 R5, RZ, RZ, R9 ;  /* 0x000000ffff057224 */ /* 0x000fce00078e0009 */
[----:B------:R-:W-:Y:S05]  /*0e50*/  CALL.REL.NOINC `($__internal_0_$__cuda_sm20_div_rn_f64_full) ;  /* 0x0000000000147944 */ /* 0x000fea0003c00000 */
.L_x_12:
[----:B------:R-:W-:Y:S05]  /*0e60*/  BSYNC.RECONVERGENT B0 ;  /* 0x0000000000007941 */ /* 0x000fea0003800200 */
.L_x_11:
[----:B------:R-:W0:Y:S02]  /*0e70*/  LDC.64 R4, c[0x0][0x3a8] ;  /* 0x0000ea00ff047b82 */ /* 0x000e240000000a00 */
[----:B0-----:R-:W-:-:S05]  /*0e80*/  IMAD.WIDE R4, R0, 0x8, R4 ;  /* 0x0000000800047825 */ /* 0x001fca00078e0204 */
[----:B------:R-:W-:Y:S01]  /*0e90*/  STG.E.64 desc[UR4][R4.64], R2 ;  /* 0x0000000204007986 */ /* 0x000fe2000c101b04 */
[----:B------:R-:W-:Y:S05]  /*0ea0*/  EXIT ;  /* 0x000000000000794d */ /* 0x000fea0003800000 */
        .weak           $__internal_0_$__cuda_sm20_div_rn_f64_full
        .type           $__internal_0_$__cuda_sm20_div_rn_f64_full,@function
        .size           $__internal_0_$__cuda_sm20_div_rn_f64_full,(.L_x_19 - $__internal_0_$__cuda_sm20_div_rn_f64_full)
$__internal_0_$__cuda_sm20_div_rn_f64_full:
[C---:B------:R-:W-:Y:S01]  /*0eb0*/  FSETP.GEU.AND P0, PT, |R5|.reuse, 1.469367938527859385e-39, PT ;  /* 0x001000000500780b */ /* 0x040fe20003f0e200 */
[----:B------:R-:W-:Y:S01]  /*0ec0*/  IMAD.MOV.U32 R16, RZ, RZ, 0x1 ;  /* 0x00000001ff107424 */ /* 0x000fe200078e00ff */
[----:B------:R-:W-:Y:S01]  /*0ed0*/  LOP3.LUT R2, R5, 0x800fffff, RZ, 0xc0, !PT ;  /* 0x800fffff05027812 */ /* 0x000fe200078ec0ff */
[----:B------:R-:W-:Y:S01]  /*0ee0*/  BSSY.RECONVERGENT B1, `(.L_x_13) ;  /* 0x0000055000017945 */ /* 0x000fe20003800200 */
[C---:B------:R-:W-:Y:S02]  /*0ef0*/  FSETP.GEU.AND P2, PT, |R7|.reuse, 1.469367938527859385e-39, PT ;  /* 0x001000000700780b */ /* 0x040fe40003f4e200 */
[----:B------:R-:W-:Y:S02]  /*0f00*/  LOP3.LUT R3, R2, 0x3ff00000, RZ, 0xfc, !PT ;  /* 0x3ff0000002037812 */ /* 0x000fe400078efcff */
[----:B------:R-:W-:Y:S02]  /*0f10*/  MOV R2, R4 ;  /* 0x0000000400027202 */ /* 0x000fe40000000f00 */
[----:B------:R-:W-:-:S02]  /*0f20*/  LOP3.LUT R11, R7, 0x7ff00000, RZ, 0xc0, !PT ;  /* 0x7ff00000070b7812 */ /* 0x000fc400078ec0ff */
[----:B------:R-:W-:Y:S01]  /*0f30*/  LOP3.LUT R14, R5, 0x7ff00000, RZ, 0xc0, !PT ;  /* 0x7ff00000050e7812 */ /* 0x000fe200078ec0ff */
[----:B------:R-:W-:-:S03]  /*0f40*/  @!P0 DMUL R2, R4, 8.98846567431157953865e+307 ;  /* 0x7fe0000004028828 */ /* 0x000fc60000000000 */
[----:B------:R-:W-:Y:S01]  /*0f50*/  ISETP.GE.U32.AND P1, PT, R11, R14, PT ;  /* 0x0000000e0b00720c */ /* 0x000fe20003f26070 */
[----:B------:R-:W-:Y:S01]  /*0f60*/  @!P2 IMAD.MOV.U32 R18, RZ, RZ, RZ ;  /* 0x000000ffff12a224 */ /* 0x000fe200078e00ff */
[----:B------:R-:W-:Y:S01]  /*0f70*/  @!P2 LOP3.LUT R12, R5, 0x7ff00000, RZ, 0xc0, !PT ;  /* 0x7ff00000050ca812 */ /* 0x000fe200078ec0ff */
[----:B------:R-:W0:Y:S03]  /*0f80*/  MUFU.RCP64H R17, R3 ;  /* 0x0000000300117308 */ /* 0x000e260000001800 */
[----:B------:R-:W-:Y:S01]  /*0f90*/  @!P2 ISETP.GE.U32.AND P3, PT, R11, R12, PT ;  /* 0x0000000c0b00a20c */ /* 0x000fe20003f66070 */
[----:B------:R-:W-:-:S05]  /*0fa0*/  IMAD.MOV.U32 R12, RZ, RZ, 0x1ca00000 ;  /* 0x1ca00000ff0c7424 */ /* 0x000fca00078e00ff */
[----:B------:R-:W-:-:S04]  /*0fb0*/  @!P2 SEL R13, R12, 0x63400000, !P3 ;  /* 0x634000000c0da807 */ /* 0x000fc80005800000 */
[----:B------:R-:W-:Y:S01]  /*0fc0*/  @!P2 LOP3.LUT R13, R13, 0x80000000, R7, 0xf8, !PT ;  /* 0x800000000d0da812 */ /* 0x000fe200078ef807 */
[----:B0-----:R-:W-:-:S03]  /*0fd0*/  DFMA R8, R16, -R2, 1 ;  /* 0x3ff000001008742b */ /* 0x001fc60000000802 */
[----:B------:R-:W-:-:S05]  /*0fe0*/  @!P2 LOP3.LUT R19, R13, 0x100000, RZ, 0xfc, !PT ;  /* 0x001000000d13a812 */ /* 0x000fca00078efcff */
[----:B------:R-:W-:-:S08]  /*0ff0*/  DFMA R8, R8, R8, R8 ;  /* 0x000000080808722b */ /* 0x000fd00000000008 */
[----:B------:R-:W-:Y:S01]  /*1000*/  DFMA R16, R16, R8, R16 ;  /* 0x000000081010722b */ /* 0x000fe20000000010 */
[----:B------:R-:W-:Y:S01]  /*1010*/  SEL R9, R12, 0x63400000, !P1 ;  /* 0x634000000c097807 */ /* 0x000fe20004800000 */
[----:B------:R-:W-:-:S03]  /*1020*/  IMAD.MOV.U32 R8, RZ, RZ, R6 ;  /* 0x000000ffff087224 */ /* 0x000fc600078e0006 */
[----:B------:R-:W-:-:S03]  /*1030*/  LOP3.LUT R9, R9, 0x800fffff, R7, 0xf8, !PT ;  /* 0x800fffff09097812 */ /* 0x000fc600078ef807 */
[----:B------:R-:W-:-:S03]  /*1040*/  DFMA R20, R16, -R2, 1 ;  /* 0x3ff000001014742b */ /* 0x000fc60000000802 */
[----:B------:R-:W-:-:S05]  /*1050*/  @!P2 DFMA R8, R8, 2, -R18 ;  /* 0x400000000808a82b */ /* 0x000fca0000000812 */
[----:B------:R-:W-:Y:S01]  /*1060*/  DFMA R16, R16, R20, R16 ;  /* 0x000000141010722b */ /* 0x000fe20000000010 */
[----:B------:R-:W-:Y:S01]  /*1070*/  IMAD.MOV.U32 R21, RZ, RZ, R11 ;  /* 0x000000ffff157224 */ /* 0x000fe200078e000b */
[----:B------:R-:W-:Y:S02]  /*1080*/  MOV R20, R14 ;  /* 0x0000000e00147202 */ /* 0x000fe40000000f00 */
[----:B------:R-:W-:Y:S02]  /*1090*/  @!P0 LOP3.LUT R20, R3, 0x7ff00000, RZ, 0xc0, !PT ;  /* 0x7ff0000003148812 */ /* 0x000fe400078ec0ff */
[----:B------:R-:W-:Y:S02]  /*10a0*/  @!P2 LOP3.LUT R21, R9, 0x7ff00000, RZ, 0xc0, !PT ;  /* 0x7ff000000915a812 */ /* 0x000fe400078ec0ff */
[----:B------:R-:W-:Y:S01]  /*10b0*/  DMUL R18, R16, R8 ;  /* 0x0000000810127228 */ /* 0x000fe20000000000 */
[----:B------:R-:W-:Y:S02]  /*10c0*/  VIADD R22, R20, 0xffffffff ;  /* 0xffffffff14167836 */ /* 0x000fe40000000000 */
[----:B------:R-:W-:-:S05]  /*10d0*/  VIADD R13, R21, 0xffffffff ;  /* 0xffffffff150d7836 */ /* 0x000fca0000000000 */
[----:B------:R-:W-:Y:S01]  /*10e0*/  DFMA R14, R18, -R2, R8 ;  /* 0x80000002120e722b */ /* 0x000fe20000000008 */
[----:B------:R-:W-:-:S04]  /*10f0*/  ISETP.GT.U32.AND P0, PT, R13, 0x7feffffe, PT ;  /* 0x7feffffe0d00780c */ /* 0x000fc80003f04070 */
[----:B------:R-:W-:-:S03]  /*1100*/  ISETP.GT.U32.OR P0, PT, R22, 0x7feffffe, P0 ;  /* 0x7feffffe1600780c */ /* 0x000fc60000704470 */
[----:B------:R-:W-:-:S10]  /*1110*/  DFMA R14, R16, R14, R18 ;  /* 0x0000000e100e722b */ /* 0x000fd40000000012 */
[----:B------:R-:W-:Y:S05]  /*1120*/  @P0 BRA `(.L_x_14) ;  /* 0x00000000006c0947 */ /* 0x000fea0003800000 */
[----:B------:R-:W-:-:S04]  /*1130*/  LOP3.LUT R16, R5, 0x7ff00000, RZ, 0xc0, !PT ;  /* 0x7ff0000005107812 */ /* 0x000fc800078ec0ff */
[CC--:B------:R-:W-:Y:S02]  /*1140*/  VIADDMNMX R6, R11.reuse, -R16.reuse, 0xb9600000, !PT ;  /* 0xb96000000b067446 */ /* 0x0c0fe40007800910 */
[----:B------:R-:W-:Y:S02]  /*1150*/  ISETP.GE.U32.AND P0, PT, R11, R16, PT ;  /* 0x000000100b00720c */ /* 0x000fe40003f06070 */
[----:B------:R-:W-:Y:S02]  /*1160*/  VIMNMX R6, PT, PT, R6, 0x46a00000, PT ;  /* 0x46a0000006067848 */ /* 0x000fe40003fe0100 */
[----:B------:R-:W-:-:S05]  /*1170*/  SEL R11, R12, 0x63400000, !P0 ;  /* 0x634000000c0b7807 */ /* 0x000fca0004000000 */
[----:B------:R-:W-:Y:S01]  /*1180*/  IMAD.IADD R11, R6, 0x1, -R11 ;  /* 0x00000001060b7824 */ /* 0x000fe200078e0a0b */
[----:B------:R-:W-:-:S03]  /*1190*/  MOV R6, RZ ;  /* 0x000000ff00067202 */ /* 0x000fc60000000f00 */
[----:B------:R-:W-:-:S06]  /*11a0*/  VIADD R7, R11, 0x7fe00000 ;  /* 0x7fe000000b077836 */ /* 0x000fcc0000000000 */
[----:B------:R-:W-:-:S10]  /*11b0*/  DMUL R12, R14, R6 ;  /* 0x000000060e0c7228 */ /* 0x000fd40000000000 */
[----:B------:R-:W-:-:S13]  /*11c0*/  FSETP.GTU.AND P0, PT, |R13|, 1.469367938527859385e-39, PT ;  /* 0x001000000d00780b */ /* 0x000fda0003f0c200 */
[----:B------:R-:W-:Y:S05]  /*11d0*/  @P0 BRA `(.L_x_15) ;  /* 0x0000000000940947 */ /* 0x000fea0003800000 */
[----:B------:R-:W-:Y:S01]  /*11e0*/  DFMA R2, R14, -R2, R8 ;  /* 0x800000020e02722b */ /* 0x000fe20000000008 */
[----:B------:R-:W-:-:S09]  /*11f0*/  IMAD.MOV.U32 R6, RZ, RZ, RZ ;  /* 0x000000ffff067224 */ /* 0x000fd200078e00ff */
[C---:B------:R-:W-:Y:S02]  /*1200*/  FSETP.NEU.AND P0, PT, R3.reuse, RZ, PT ;  /* 0x000000ff0300720b */ /* 0x040fe40003f0d000 */
[----:B------:R-:W-:-:S04]  /*1210*/  LOP3.LUT R5, R3, 0x80000000, R5, 0x48, !PT ;  /* 0x8000000003057812 */ /* 0x000fc800078e4805 */
[----:B------:R-:W-:-:S07]  /*1220*/  LOP3.LUT R7, R5, R7, RZ, 0xfc, !PT ;  /* 0x0000000705077212 */ /* 0x000fce00078efcff */
[----:B------:R-:W-:Y:S05]  /*1230*/  @!P0 BRA `(.L_x_15) ;  /* 0x00000000007c8947 */ /* 0x000fea0003800000 */
[----:B------:R-:W-:Y:S01]  /*1240*/  IMAD.MOV R3, RZ, RZ, -R11 ;  /* 0x000000ffff037224 */ /* 0x000fe200078e0a0b */
[----:B------:R-:W-:Y:S01]  /*1250*/  DMUL.RP R6, R14, R6 ;  /* 0x000000060e067228 */ /* 0x000fe20000008000 */
[----:B------:R-:W-:-:S06]  /*1260*/  IMAD.MOV.U32 R2, RZ, RZ, RZ ;  /* 0x000000ffff027224 */ /* 0x000fcc00078e00ff */
[----:B------:R-:W-:-:S03]  /*1270*/  DFMA R2, R12, -R2, R14 ;  /* 0x800000020c02722b */ /* 0x000fc6000000000e */
[----:B------:R-:W-:-:S03]  /*1280*/  LOP3.LUT R5, R7, R5, RZ, 0x3c, !PT ;  /* 0x0000000507057212 */ /* 0x000fc600078e3cff */
[----:B------:R-:W-:-:S04]  /*1290*/  IADD3 R2, PT, PT, -R11, -0x43300000, RZ ;  /* 0xbcd000000b027810 */ /* 0x000fc80007ffe1ff */
[----:B------:R-:W-:-:S04]  /*12a0*/  FSETP.NEU.AND P0, PT, |R3|, R2, PT ;  /* 0x000000020300720b */ /* 0x000fc80003f0d200 */
[----:B------:R-:W-:Y:S02]  /*12b0*/  FSEL R12, R6, R12, !P0 ;  /* 0x0000000c060c7208 */ /* 0x000fe40004000000 */
[----:B------:R-:W-:Y:S01]  /*12c0*/  FSEL R13, R5, R13, !P0 ;  /* 0x0000000d050d7208 */ /* 0x000fe20004000000 */
[----:B------:R-:W-:Y:S06]  /*12d0*/  BRA `(.L_x_15) ;  /* 0x0000000000547947 */ /* 0x000fec0003800000 */
.L_x_14:
[----:B------:R-:W-:-:S14]  /*12e0*/  DSETP.NAN.AND P0, PT, R6, R6, PT ;  /* 0x000000060600722a */ /* 0x000fdc0003f08000 */
[----:B------:R-:W-:Y:S05]  /*12f0*/  @P0 BRA `(.L_x_16) ;  /* 0x0000000000440947 */ /* 0x000fea0003800000 */
[----:B------:R-:W-:-:S14]  /*1300*/  DSETP.NAN.AND P0, PT, R4, R4, PT ;  /* 0x000000040400722a */ /* 0x000fdc0003f08000 */
[----:B------:R-:W-:Y:S05]  /*1310*/  @P0 BRA `(.L_x_17) ;  /* 0x0000000000300947 */ /* 0x000fea0003800000 */
[----:B------:R-:W-:Y:S01]  /*1320*/  ISETP.NE.AND P0, PT, R21, R20, PT ;  /* 0x000000141500720c */ /* 0x000fe20003f05270 */
[----:B------:R-:W-:Y:S01]  /*1330*/  IMAD.MOV.U32 R12, RZ, RZ, 0x0 ;  /* 0x00000000ff0c7424 */ /* 0x000fe200078e00ff */
[----:B------:R-:W-:-:S11]  /*1340*/  MOV R13, 0xfff80000 ;  /* 0xfff80000000d7802 */ /* 0x000fd60000000f00 */
[----:B------:R-:W-:Y:S05]  /*1350*/  @!P0 BRA `(.L_x_15) ;  /* 0x0000000000348947 */ /* 0x000fea0003800000 */
[----:B------:R-:W-:Y:S02]  /*1360*/  ISETP.NE.AND P0, PT, R21, 0x7ff00000, PT ;  /* 0x7ff000001500780c */ /* 0x000fe40003f05270 */
[----:B------:R-:W-:Y:S02]  /*1370*/  LOP3.LUT R13, R7, 0x80000000, R5, 0x48, !PT ;  /* 0x80000000070d7812 */ /* 0x000fe400078e4805 */
[----:B------:R-:W-:-:S13]  /*1380*/  ISETP.EQ.OR P0, PT, R20, RZ, !P0 ;  /* 0x000000ff1400720c */ /* 0x000fda0004702670 */
[----:B------:R-:W-:Y:S01]  /*1390*/  @P0 LOP3.LUT R2, R13, 0x7ff00000, RZ, 0xfc, !PT ;  /* 0x7ff000000d020812 */ /* 0x000fe200078efcff */
[----:B------:R-:W-:Y:S02]  /*13a0*/  @!P0 IMAD.MOV.U32 R12, RZ, RZ, RZ ;  /* 0x000000ffff0c8224 */ /* 0x000fe400078e00ff */
[----:B------:R-:W-:Y:S02]  /*13b0*/  @P0 IMAD.MOV.U32 R12, RZ, RZ, RZ ;  /* 0x000000ffff0c0224 */ /* 0x000fe400078e00ff */
[----:B------:R-:W-:Y:S01]  /*13c0*/  @P0 IMAD.MOV.U32 R13, RZ, RZ, R2 ;  /* 0x000000ffff0d0224 */ /* 0x000fe200078e0002 */
[----:B------:R-:W-:Y:S06]  /*13d0*/  BRA `(.L_x_15) ;  /* 0x0000000000147947 */ /* 0x000fec0003800000 */
.L_x_17:
[----:B------:R-:W-:Y:S01]  /*13e0*/  LOP3.LUT R13, R5, 0x80000, RZ, 0xfc, !PT ;  /* 0x00080000050d7812 */ /* 0x000fe200078efcff */
[----:B------:R-:W-:Y:S01]  /*13f0*/  IMAD.MOV.U32 R12, RZ, RZ, R4 ;  /* 0x000000ffff0c7224 */ /* 0x000fe200078e0004 */
[----:B------:R-:W-:Y:S06]  /*1400*/  BRA `(.L_x_15) ;  /* 0x0000000000087947 */ /* 0x000fec0003800000 */
.L_x_16:
[----:B------:R-:W-:Y:S02]  /*1410*/  LOP3.LUT R13, R7, 0x80000, RZ, 0xfc, !PT ;  /* 0x00080000070d7812 */ /* 0x000fe400078efcff */
[----:B------:R-:W-:-:S07]  /*1420*/  MOV R12, R6 ;  /* 0x00000006000c7202 */ /* 0x000fce0000000f00 */
.L_x_15:
[----:B------:R-:W-:Y:S05]  /*1430*/  BSYNC.RECONVERGENT B1 ;  /* 0x0000000000017941 */ /* 0x000fea0003800200 */
.L_x_13:
[----:B------:R-:W-:Y:S02]  /*1440*/  IMAD.MOV.U32 R11, RZ, RZ, 0x0 ;  /* 0x00000000ff0b7424 */ /* 0x000fe400078e00ff */
[----:B------:R-:W-:Y:S02]  /*1450*/  IMAD.MOV.U32 R2, RZ, RZ, R12 ;  /* 0x000000ffff027224 */ /* 0x000fe400078e000c */
[----:B------:R-:W-:Y:S01]  /*1460*/  IMAD.MOV.U32 R3, RZ, RZ, R13 ;  /* 0x000000ffff037224 */ /* 0x000fe200078e000d */
[----:B------:R-:W-:Y:S06]  /*1470*/  RET.REL.NODEC R10 `(_Z12jacobiKernelPiS_PdS0_S0_S0_i) ;  /* 0xffffffe80ae07950 */ /* 0x000fec0003c3ffff */
.L_x_18:
        /* <DEDUP_REMOVED lines=16> */
.L_x_19:


//--------------------- .nv.shared.reserved.0     --------------------------
	.section	.nv.shared.reserved.0,"aw",@nobits
	.weak		__nv_reservedSMEM_offset_0_alias
	.size		__nv_reservedSMEM_offset_0_alias, 0, 64
	.other		__nv_reservedSMEM_offset_0_alias,@"STO_CUDA_RESERVED_SHARED STV_DEFAULT"
__nv_reservedSMEM_offset_0_alias:
	.zero		0
	.zero		64


//--------------------- .nv.constant0._Z23computeDifferenceAtomicPdS_S_i --------------------------
	.section	.nv.constant0._Z23computeDifferenceAtomicPdS_S_i,"a",@progbits
	.sectionflags	@""
	.align	4
.nv.constant0._Z23computeDifferenceAtomicPdS_S_i:
	.zero		924


//--------------------- .nv.constant0._Z12jacobiKernelPiS_PdS0_S0_S0_i --------------------------
	.section	.nv.constant0._Z12jacobiKernelPiS_PdS0_S0_S0_i,"a",@progbits
	.sectionflags	@""
	.align	4
.nv.constant0._Z12jacobiKernelPiS_PdS0_S0_S0_i:
	.zero		948


//--------------------- SYMBOLS --------------------------

	.type		.nv.reservedSmem.offset0,@object
	.size		.nv.reservedSmem.offset0,0x4
